// auto-generated by cutlass_sweep.gemm — config: {"arch": "sm_100", "cluster_m": 2, "cluster_n": 2, "dtype": "fp16", "dtype_b": "fp16", "layout": "nt", "stages": 0, "tile_k": 64, "tile_m": 256, "tile_n": 128}
#include "cutlass/cutlass.h"
#include "cutlass/gemm/collective/collective_builder.hpp"
#include "cutlass/gemm/device/gemm_universal_adapter.h"
#include "cutlass/gemm/kernel/gemm_universal.hpp"
#include "cutlass/epilogue/collective/collective_builder.hpp"

using ElemA = cutlass::half_t;
using ElemB = cutlass::half_t;
using ElemCD = cutlass::half_t;
using Acc  = float;
using TileShape    = cute::Shape<cute::_256, cute::_128, cute::_64>;
using ClusterShape = cute::Shape<cute::_2, cute::_2, cute::_1>;

using CollectiveEpilogue = typename cutlass::epilogue::collective::CollectiveBuilder<
    cutlass::arch::Sm100, cutlass::arch::OpClassTensorOp,
    TileShape, ClusterShape,
    cutlass::epilogue::collective::EpilogueTileAuto,
    Acc, Acc,
    ElemCD, cutlass::layout::RowMajor, 128 / cutlass::sizeof_bits<ElemCD>::value,
    ElemCD, cutlass::layout::RowMajor, 128 / cutlass::sizeof_bits<ElemCD>::value,
    cutlass::epilogue::collective::EpilogueScheduleAuto
  >::CollectiveOp;

using CollectiveMainloop = typename cutlass::gemm::collective::CollectiveBuilder<
    cutlass::arch::Sm100, cutlass::arch::OpClassTensorOp,
    ElemA, cutlass::layout::RowMajor, 128 / cutlass::sizeof_bits<ElemA>::value,
    ElemB, cutlass::layout::ColumnMajor, 128 / cutlass::sizeof_bits<ElemB>::value,
    Acc,
    TileShape, ClusterShape,
    cutlass::gemm::collective::StageCountAutoCarveout<static_cast<int>(sizeof(typename CollectiveEpilogue::SharedStorage))>,
    cutlass::gemm::collective::KernelScheduleAuto
  >::CollectiveOp;

using GemmKernel = cutlass::gemm::kernel::GemmUniversal<
    cute::Shape<int,int,int,int>,
    CollectiveMainloop,
    CollectiveEpilogue
>;
using Gemm = cutlass::gemm::device::GemmUniversalAdapter<GemmKernel>;

// Force the device kernel symbol into the cubin without needing a host main.
auto* _anchor = &cutlass::device_kernel<GemmKernel>;


// ===== COMPILED SASS (sm_100a) =====

	.target	sm_100a

	.elftype	@"ET_EXEC"


//--------------------- .note.nv.tkinfo           --------------------------
	.section	.note.nv.tkinfo,"",@"SHT_NOTE"
	.sectionflags	@"SHF_NOTE_NV_TKINFO"
	.tkinfo
        /*0018*/ 	.word	0x00000002
        /*0030*/ 	.string	""
        /*0030*/ 	.string	"ptxas"
        /*0030*/ 	.string	"Cuda compilation tools, release 13.0, V13.0.88"
        /*0030*/ 	.string	"Build cuda_13.0.r13.0/compiler.36424714_0"
        /*0030*/ 	.string	"-arch sm_100a -m 64 "



//--------------------- .note.nv.cuinfo           --------------------------
	.section	.note.nv.cuinfo,"",@"SHT_NOTE"
	.sectionflags	@"SHF_NOTE_NV_CUINFO"
        /*0018*/ 	.short	0x0002
        /*001a*/ 	.short	0x0064
        /*001c*/ 	.short	0x0082
	.zero		2


//--------------------- .nv.info                  --------------------------
	.section	.nv.info,"",@"SHT_CUDA_INFO"
	.align	4


	//----- nvinfo : EIATTR_REGCOUNT
	.align		4
        /*0000*/ 	.byte	0x04, 0x2f
        /*0002*/ 	.short	(.L_19 - .L_18)
	.align		4
.L_18:
        /*0004*/ 	.word	index@(_ZN7cutlass13device_kernelINS_4gemm6kernel13GemmUniversalIN4cute5tupleIJiiiiEEENS1_10collective13CollectiveMmaINS1_35MainloopSm100TmaUmmaWarpSpecializedILi8ELi2ELi4ENS5_IJNS4_1CILi2EEESB_NSA_ILi1EEEEEEEENS5_IJNSA_ILi256EEENSA_ILi128EEENSA_ILi64EEEEEENS_6half_tENS5_IJlSC_lEEESJ_SK_NS4_8TiledMMAINS4_8MMA_AtomIJNS4_26SM100_MMA_F16BF16_2x1SM_SSISJ_SJ_fLi256ELi128ELNS4_4UMMA5MajorE0ELSP_0ELNSO_7ScaleInE0ELSQ_0EEEEEENS4_6LayoutINS5_IJSC_SC_SC_EEENS5_IJNSA_ILi0EEESV_SV_EEEEENS5_IJNS4_10UnderscoreESY_SY_EEEEENS4_28SM100_TMA_2SM_LOAD_MULTICASTENS4_14ComposedLayoutINS4_7SwizzleILi3ELi4ELi3EEENS4_18smem_ptr_flag_bitsILi16EEENST_INS5_IJNSA_ILi8EEESH_EEENS5_IJSH_SC_EEEEEEEvNS4_8identityENS4_18SM100_TMA_2SM_LOADES1B_vS1C_EENS_8epilogue10collective18CollectiveEpilogueINS1F_23Sm100TmaWarpSpecializedILi4ELi2ELi32ELb1ELb0EEEJNS5_IJSG_SG_SH_EEENS5_IJNST_ISG_SC_EENST_INSA_ILi32EEESC_EEEEESJ_SK_SJ_SK_NS1F_6fusion15FusionCallbacksIS1J_NS1P_17LinearCombinationISJ_fSJ_fLNS_15FloatRoundStyleE2EEES1K_S1O_JEEENS4_5SM1004TMEM4LOAD26SM100_TMEM_LOAD_32dp32b32xENS4_13SM90_TMA_LOADENS12_INS13_ILi2ELi4ELi3EEES16_NST_INS5_IJS17_S1M_EEENS5_IJS1M_SC_EEEEEEENS4_39AutoVectorizingCopyWithAssumedAlignmentILi128EEENS4_14SM90_TMA_STOREES24_S26_S26_EEEvvEEEEvNT_6ParamsE)
        /*0008*/ 	.word	0x00000076


	//----- nvinfo : EIATTR_FRAME_SIZE
	.align		4
.L_19:
        /*000c*/ 	.byte	0x04, 0x11
        /*000e*/ 	.short	(.L_21 - .L_20)
	.align		4
.L_20:
        /*0010*/ 	.word	index@($__internal_2_$__cuda_sm10x_tcgen05_guardrail_trap_unallocated_columns_being_dealloced)
        /*0014*/ 	.word	0x00000000


	//----- nvinfo : EIATTR_FRAME_SIZE
	.align		4
.L_21:
        /*0018*/ 	.byte	0x04, 0x11
        /*001a*/ 	.short	(.L_23 - .L_22)
	.align		4
.L_22:
        /*001c*/ 	.word	index@($__internal_1_$__cuda_sm10x_tcgen05_guardrail_trap_phase_invalid_during_alloc)
        /*0020*/ 	.word	0x00000000


	//----- nvinfo : EIATTR_FRAME_SIZE
	.align		4
.L_23:
        /*0024*/ 	.byte	0x04, 0x11
        /*0026*/ 	.short	(.L_25 - .L_24)
	.align		4
.L_24:
        /*0028*/ 	.word	index@($__internal_0_$__cuda_sm10x_tcgen05_guardrail_trap_col_being_dealloced_not_returned_by_alloc)
        /*002c*/ 	.word	0x00000000


	//----- nvinfo : EIATTR_FRAME_SIZE
	.align		4
.L_25:
        /*0030*/ 	.byte	0x04, 0x11
        /*0032*/ 	.short	(.L_27 - .L_26)
	.align		4
.L_26:
        /*0034*/ 	.word	index@(_ZN7cutlass13device_kernelINS_4gemm6kernel13GemmUniversalIN4cute5tupleIJiiiiEEENS1_10collective13CollectiveMmaINS1_35MainloopSm100TmaUmmaWarpSpecializedILi8ELi2ELi4ENS5_IJNS4_1CILi2EEESB_NSA_ILi1EEEEEEEENS5_IJNSA_ILi256EEENSA_ILi128EEENSA_ILi64EEEEEENS_6half_tENS5_IJlSC_lEEESJ_SK_NS4_8TiledMMAINS4_8MMA_AtomIJNS4_26SM100_MMA_F16BF16_2x1SM_SSISJ_SJ_fLi256ELi128ELNS4_4UMMA5MajorE0ELSP_0ELNSO_7ScaleInE0ELSQ_0EEEEEENS4_6LayoutINS5_IJSC_SC_SC_EEENS5_IJNSA_ILi0EEESV_SV_EEEEENS5_IJNS4_10UnderscoreESY_SY_EEEEENS4_28SM100_TMA_2SM_LOAD_MULTICASTENS4_14ComposedLayoutINS4_7SwizzleILi3ELi4ELi3EEENS4_18smem_ptr_flag_bitsILi16EEENST_INS5_IJNSA_ILi8EEESH_EEENS5_IJSH_SC_EEEEEEEvNS4_8identityENS4_18SM100_TMA_2SM_LOADES1B_vS1C_EENS_8epilogue10collective18CollectiveEpilogueINS1F_23Sm100TmaWarpSpecializedILi4ELi2ELi32ELb1ELb0EEEJNS5_IJSG_SG_SH_EEENS5_IJNST_ISG_SC_EENST_INSA_ILi32EEESC_EEEEESJ_SK_SJ_SK_NS1F_6fusion15FusionCallbacksIS1J_NS1P_17LinearCombinationISJ_fSJ_fLNS_15FloatRoundStyleE2EEES1K_S1O_JEEENS4_5SM1004TMEM4LOAD26SM100_TMEM_LOAD_32dp32b32xENS4_13SM90_TMA_LOADENS12_INS13_ILi2ELi4ELi3EEES16_NST_INS5_IJS17_S1M_EEENS5_IJS1M_SC_EEEEEEENS4_39AutoVectorizingCopyWithAssumedAlignmentILi128EEENS4_14SM90_TMA_STOREES24_S26_S26_EEEvvEEEEvNT_6ParamsE)
        /*0038*/ 	.word	0x00000000


	//----- nvinfo : EIATTR_MIN_STACK_SIZE
	.align		4
.L_27:
        /*003c*/ 	.byte	0x04, 0x12
        /*003e*/ 	.short	(.L_29 - .L_28)
	.align		4
.L_28:
        /*0040*/ 	.word	index@(_ZN7cutlass13device_kernelINS_4gemm6kernel13GemmUniversalIN4cute5tupleIJiiiiEEENS1_10collective13CollectiveMmaINS1_35MainloopSm100TmaUmmaWarpSpecializedILi8ELi2ELi4ENS5_IJNS4_1CILi2EEESB_NSA_ILi1EEEEEEEENS5_IJNSA_ILi256EEENSA_ILi128EEENSA_ILi64EEEEEENS_6half_tENS5_IJlSC_lEEESJ_SK_NS4_8TiledMMAINS4_8MMA_AtomIJNS4_26SM100_MMA_F16BF16_2x1SM_SSISJ_SJ_fLi256ELi128ELNS4_4UMMA5MajorE0ELSP_0ELNSO_7ScaleInE0ELSQ_0EEEEEENS4_6LayoutINS5_IJSC_SC_SC_EEENS5_IJNSA_ILi0EEESV_SV_EEEEENS5_IJNS4_10UnderscoreESY_SY_EEEEENS4_28SM100_TMA_2SM_LOAD_MULTICASTENS4_14ComposedLayoutINS4_7SwizzleILi3ELi4ELi3EEENS4_18smem_ptr_flag_bitsILi16EEENST_INS5_IJNSA_ILi8EEESH_EEENS5_IJSH_SC_EEEEEEEvNS4_8identityENS4_18SM100_TMA_2SM_LOADES1B_vS1C_EENS_8epilogue10collective18CollectiveEpilogueINS1F_23Sm100TmaWarpSpecializedILi4ELi2ELi32ELb1ELb0EEEJNS5_IJSG_SG_SH_EEENS5_IJNST_ISG_SC_EENST_INSA_ILi32EEESC_EEEEESJ_SK_SJ_SK_NS1F_6fusion15FusionCallbacksIS1J_NS1P_17LinearCombinationISJ_fSJ_fLNS_15FloatRoundStyleE2EEES1K_S1O_JEEENS4_5SM1004TMEM4LOAD26SM100_TMEM_LOAD_32dp32b32xENS4_13SM90_TMA_LOADENS12_INS13_ILi2ELi4ELi3EEES16_NST_INS5_IJS17_S1M_EEENS5_IJS1M_SC_EEEEEEENS4_39AutoVectorizingCopyWithAssumedAlignmentILi128EEENS4_14SM90_TMA_STOREES24_S26_S26_EEEvvEEEEvNT_6ParamsE)
        /*0044*/ 	.word	0x00000000
.L_29:


//--------------------- .nv.compat                --------------------------
	.section	.nv.compat,"",@"SHT_CUDA_COMPAT_INFO"
	.align	4
        /*0000*/ 	.byte	0x02, 0x09, 0x01, 0x00, 0x02, 0x02, 0x02, 0x00, 0x02, 0x05, 0x05, 0x00, 0x03, 0x07, 0x01, 0x01
        /*0010*/ 	.byte	0x02, 0x03, 0x01, 0x00, 0x02, 0x06, 0x01, 0x00, 0x04, 0x0b, 0x08, 0x00, 0x09, 0x00, 0x00, 0x00
        /*0020*/ 	.byte	0x00, 0x00, 0x00, 0x00


//--------------------- .nv.info._ZN7cutlass13device_kernelINS_4gemm6kernel13GemmUniversalIN4cute5tupleIJiiiiEEENS1_10collective13CollectiveMmaINS1_35MainloopSm100TmaUmmaWarpSpecializedILi8ELi2ELi4ENS5_IJNS4_1CILi2EEESB_NSA_ILi1EEEEEEEENS5_IJNSA_ILi256EEENSA_ILi128EEENSA_ILi64EEEEEENS_6half_tENS5_IJlSC_lEEESJ_SK_NS4_8TiledMMAINS4_8MMA_AtomIJNS4_26SM100_MMA_F16BF16_2x1SM_SSISJ_SJ_fLi256ELi128ELNS4_4UMMA5MajorE0ELSP_0ELNSO_7ScaleInE0ELSQ_0EEEEEENS4_6LayoutINS5_IJSC_SC_SC_EEENS5_IJNSA_ILi0EEESV_SV_EEEEENS5_IJNS4_10UnderscoreESY_SY_EEEEENS4_28SM100_TMA_2SM_LOAD_MULTICASTENS4_14ComposedLayoutINS4_7SwizzleILi3ELi4ELi3EEENS4_18smem_ptr_flag_bitsILi16EEENST_INS5_IJNSA_ILi8EEESH_EEENS5_IJSH_SC_EEEEEEEvNS4_8identityENS4_18SM100_TMA_2SM_LOADES1B_vS1C_EENS_8epilogue10collective18CollectiveEpilogueINS1F_23Sm100TmaWarpSpecializedILi4ELi2ELi32ELb1ELb0EEEJNS5_IJSG_SG_SH_EEENS5_IJNST_ISG_SC_EENST_INSA_ILi32EEESC_EEEEESJ_SK_SJ_SK_NS1F_6fusion15FusionCallbacksIS1J_NS1P_17LinearCombinationISJ_fSJ_fLNS_15FloatRoundStyleE2EEES1K_S1O_JEEENS4_5SM1004TMEM4LOAD26SM100_TMEM_LOAD_32dp32b32xENS4_13SM90_TMA_LOADENS12_INS13_ILi2ELi4ELi3EEES16_NST_INS5_IJS17_S1M_EEENS5_IJS1M_SC_EEEEEEENS4_39AutoVectorizingCopyWithAssumedAlignmentILi128EEENS4_14SM90_TMA_STOREES24_S26_S26_EEEvvEEEEvNT_6ParamsE --------------------------
	.section	.nv.info._ZN7cutlass13device_kernelINS_4gemm6kernel13GemmUniversalIN4cute5tupleIJiiiiEEENS1_10collective13CollectiveMmaINS1_35MainloopSm100TmaUmmaWarpSpecializedILi8ELi2ELi4ENS5_IJNS4_1CILi2EEESB_NSA_ILi1EEEEEEEENS5_IJNSA_ILi256EEENSA_ILi128EEENSA_ILi64EEEEEENS_6half_tENS5_IJlSC_lEEESJ_SK_NS4_8TiledMMAINS4_8MMA_AtomIJNS4_26SM100_MMA_F16BF16_2x1SM_SSISJ_SJ_fLi256ELi128ELNS4_4UMMA5MajorE0ELSP_0ELNSO_7ScaleInE0ELSQ_0EEEEEENS4_6LayoutINS5_IJSC_SC_SC_EEENS5_IJNSA_ILi0EEESV_SV_EEEEENS5_IJNS4_10UnderscoreESY_SY_EEEEENS4_28SM100_TMA_2SM_LOAD_MULTICASTENS4_14ComposedLayoutINS4_7SwizzleILi3ELi4ELi3EEENS4_18smem_ptr_flag_bitsILi16EEENST_INS5_IJNSA_ILi8EEESH_EEENS5_IJSH_SC_EEEEEEEvNS4_8identityENS4_18SM100_TMA_2SM_LOADES1B_vS1C_EENS_8epilogue10collective18CollectiveEpilogueINS1F_23Sm100TmaWarpSpecializedILi4ELi2ELi32ELb1ELb0EEEJNS5_IJSG_SG_SH_EEENS5_IJNST_ISG_SC_EENST_INSA_ILi32EEESC_EEEEESJ_SK_SJ_SK_NS1F_6fusion15FusionCallbacksIS1J_NS1P_17LinearCombinationISJ_fSJ_fLNS_15FloatRoundStyleE2EEES1K_S1O_JEEENS4_5SM1004TMEM4LOAD26SM100_TMEM_LOAD_32dp32b32xENS4_13SM90_TMA_LOADENS12_INS13_ILi2ELi4ELi3EEES16_NST_INS5_IJS17_S1M_EEENS5_IJS1M_SC_EEEEEEENS4_39AutoVectorizingCopyWithAssumedAlignmentILi128EEENS4_14SM90_TMA_STOREES24_S26_S26_EEEvvEEEEvNT_6ParamsE,"",@"SHT_CUDA_INFO"
	.sectionflags	@""
	.align	4


	//----- nvinfo : EIATTR_CUDA_API_VERSION
	.align		4
        /*0000*/ 	.byte	0x04, 0x37
        /*0002*/ 	.short	(.L_31 - .L_30)
.L_30:
        /*0004*/ 	.word	0x00000082


	//----- nvinfo : EIATTR_KPARAM_INFO
	.align		4
.L_31:
        /*0008*/ 	.byte	0x04, 0x17
        /*000a*/ 	.short	(.L_33 - .L_32)
.L_32:
        /*000c*/ 	.word	0x00000000
        /*0010*/ 	.short	0x0000
        /*0012*/ 	.short	0x0000
        /*0014*/ 	.byte	0x00, 0xf0, 0x01, 0x20


	//----- nvinfo : EIATTR_AT_ENTRY_FRAGMENTS
	.align		4
.L_33:
        /*0018*/ 	.byte	0x04, 0x4f
        /*001a*/ 	.short	(.L_35 - .L_34)


	//   ....[0]....
.L_34:
        /*001c*/ 	.word	0x00000007


	//----- nvinfo : EIATTR_RESERVED_SMEM_USED
	.align		4
.L_35:
        /*0020*/ 	.byte	0x01, 0x41
	.zero		2


	//----- nvinfo : EIATTR_SPARSE_MMA_MASK
	.align		4
        /*0024*/ 	.byte	0x03, 0x50
        /*0026*/ 	.short	0x0000


	//----- nvinfo : EIATTR_TCGEN05_2CTA_USED
	.align		4
        /*0028*/ 	.byte	0x01, 0x52
	.zero		2


	//----- nvinfo : EIATTR_MAXREG_COUNT
	.align		4
        /*002c*/ 	.byte	0x03, 0x1b
        /*002e*/ 	.short	0x00ff


	//----- nvinfo : EIATTR_NUM_BARRIERS
	.align		4
        /*0030*/ 	.byte	0x02, 0x4c
        /*0032*/ 	.byte	0x07
	.zero		1


	//----- nvinfo : EIATTR_EXTERNS
	.align		4
        /*0034*/ 	.byte	0x04, 0x0f
        /*0036*/ 	.short	(.L_37 - .L_36)


	//   ....[0]....
	.align		4
.L_36:
        /*0038*/ 	.word	index@(__assertfail)


	//----- nvinfo : EIATTR_MERCURY_ISA_VERSION
	.align		4
.L_37:
        /*003c*/ 	.byte	0x03, 0x5f
        /*003e*/ 	.short	0x0101


	//----- nvinfo : EIATTR_INT_WARP_WIDE_INSTR_OFFSETS
	.align		4
        /*0040*/ 	.byte	0x04, 0x31
        /*0042*/ 	.short	(.L_39 - .L_38)


	//   ....[0]....
.L_38:
        /*0044*/ 	.word	0x00000e60


	//   ....[1]....
        /*0048*/ 	.word	0x00000f10


	//   ....[2]....
        /*004c*/ 	.word	0x00004670


	//   ....[3]....
        /*0050*/ 	.word	0x00004690


	//   ....[4]....
        /*0054*/ 	.word	0x000046c0


	//   ....[5]....
        /*0058*/ 	.word	0x00005240


	//   ....[6]....
        /*005c*/ 	.word	0x000052b0


	//   ....[7]....
        /*0060*/ 	.word	0x00005380


	//   ....[8]....
        /*0064*/ 	.word	0x00005400


	//   ....[9]....
        /*0068*/ 	.word	0x000054f0


	//   ....[10]....
        /*006c*/ 	.word	0x00005570


	//   ....[11]....
        /*0070*/ 	.word	0x00005650


	//   ....[12]....
        /*0074*/ 	.word	0x00005700


	//----- nvinfo : EIATTR_COOP_GROUP_MASK_REGIDS
	.align		4
.L_39:
        /*0078*/ 	.byte	0x04, 0x29
        /*007a*/ 	.short	(.L_41 - .L_40)


	//   ....[0]....
.L_40:
        /*007c*/ 	.word	0xffffffff


	//   ....[1]....
        /*0080*/ 	.word	0xffffffff


	//   ....[2]....
        /*0084*/ 	.word	0xffffffff


	//   ....[3]....
        /*0088*/ 	.word	0xffffffff


	//   ....[4]....
        /*008c*/ 	.word	0xffffffff


	//   ....[5]....
        /*0090*/ 	.word	0xffffffff


	//   ....[6]....
        /*0094*/ 	.word	0xffffffff


	//   ....[7]....
        /*0098*/ 	.word	0xffffffff


	//   ....[8]....
        /*009c*/ 	.word	0xffffffff


	//   ....[9]....
        /*00a0*/ 	.word	0xffffffff


	//   ....[10]....
        /*00a4*/ 	.word	0xffffffff


	//   ....[11]....
        /*00a8*/ 	.word	0xffffffff


	//   ....[12]....
        /*00ac*/ 	.word	0xffffffff


	//   ....[13]....
        /*00b0*/ 	.word	0xffffffff


	//----- nvinfo : EIATTR_COOP_GROUP_INSTR_OFFSETS
	.align		4
.L_41:
        /*00b4*/ 	.byte	0x04, 0x28
        /*00b6*/ 	.short	(.L_43 - .L_42)


	//   ....[0]....
.L_42:
        /*00b8*/ 	.word	0x000000b0


	//   ....[1]....
        /*00bc*/ 	.word	0x00000520


	//   ....[2]....
        /*00c0*/ 	.word	0x00000770


	//   ....[3]....
        /*00c4*/ 	.word	0x00000910


	//   ....[4]....
        /*00c8*/ 	.word	0x00000a10


	//   ....[5]....
        /*00cc*/ 	.word	0x00000b80


	//   ....[6]....
        /*00d0*/ 	.word	0x00000d20


	//   ....[7]....
        /*00d4*/ 	.word	0x00000f80


	//   ....[8]....
        /*00d8*/ 	.word	0x00002320


	//   ....[9]....
        /*00dc*/ 	.word	0x00003450


	//   ....[10]....
        /*00e0*/ 	.word	0x00003920


	//   ....[11]....
        /*00e4*/ 	.word	0x00003950


	//   ....[12]....
        /*00e8*/ 	.word	0x00004570


	//   ....[13]....
        /*00ec*/ 	.word	0x00004780


	//----- nvinfo : EIATTR_VRC_CTA_INIT_COUNT
	.align		4
.L_43:
        /*00f0*/ 	.byte	0x02, 0x4a
        /*00f2*/ 	.byte	0x80
	.zero		1


	//----- nvinfo : EIATTR_SYSCALL_OFFSETS
	.align		4
        /*00f4*/ 	.byte	0x04, 0x46
        /*00f6*/ 	.short	(.L_45 - .L_44)


	//   ....[0]....
.L_44:
        /*00f8*/ 	.word	0x00006360


	//   ....[1]....
        /*00fc*/ 	.word	0x00006450


	//   ....[2]....
        /*0100*/ 	.word	0x00006bf0


	//   ....[3]....
        /*0104*/ 	.word	0x00007870


	//   ....[4]....
        /*0108*/ 	.word	0x000084d0


	//   ....[5]....
        /*010c*/ 	.word	0x00009120


	//----- nvinfo : EIATTR_MBARRIER_INSTR_OFFSETS
	.align		4
.L_45:
        /*0110*/ 	.byte	0x04, 0x39
        /*0112*/ 	.short	(.L_47 - .L_46)


	//   ....[0]....
.L_46:
        /*0114*/ 	.word	0x00000660
        /*0118*/ 	.word	0x000000ff
        /*011c*/ 	.word	0x00000000
        /*0120*/ 	.short	0x0100
        /*0122*/ 	.byte	0x04
	.zero		1


	//   ....[1]....
        /*0124*/ 	.word	0x00000670
        /*0128*/ 	.word	0x000000ff
        /*012c*/ 	.word	0x00000040
        /*0130*/ 	.short	0x0100
        /*0132*/ 	.byte	0x04
	.zero		1


	//   ....[2]....
        /*0134*/ 	.word	0x00000680
        /*0138*/ 	.word	0x000000ff
        /*013c*/ 	.word	0x00000008
        /*0140*/ 	.short	0x0100
        /*0142*/ 	.byte	0x04
	.zero		1


	//   ....[3]....
        /*0144*/ 	.word	0x00000690
        /*0148*/ 	.word	0x000000ff
        /*014c*/ 	.word	0x00000048
        /*0150*/ 	.short	0x0100
        /*0152*/ 	.byte	0x04
	.zero		1


	//   ....[4]....
        /*0154*/ 	.word	0x000006a0
        /*0158*/ 	.word	0x000000ff
        /*015c*/ 	.word	0x00000010
        /*0160*/ 	.short	0x0100
        /*0162*/ 	.byte	0x04
	.zero		1


	//   ....[5]....
        /*0164*/ 	.word	0x000006b0
        /*0168*/ 	.word	0x000000ff
        /*016c*/ 	.word	0x00000050
        /*0170*/ 	.short	0x0100
        /*0172*/ 	.byte	0x04
	.zero		1


	//   ....[6]....
        /*0174*/ 	.word	0x000006c0
        /*0178*/ 	.word	0x000000ff
        /*017c*/ 	.word	0x00000018
        /*0180*/ 	.short	0x0100
        /*0182*/ 	.byte	0x04
	.zero		1


	//   ....[7]....
        /*0184*/ 	.word	0x000006d0
        /*0188*/ 	.word	0x000000ff
        /*018c*/ 	.word	0x00000058
        /*0190*/ 	.short	0x0100
        /*0192*/ 	.byte	0x04
	.zero		1


	//   ....[8]....
        /*0194*/ 	.word	0x000006e0
        /*0198*/ 	.word	0x000000ff
        /*019c*/ 	.word	0x00000020
        /*01a0*/ 	.short	0x0100
        /*01a2*/ 	.byte	0x04
	.zero		1


	//   ....[9]....
        /*01a4*/ 	.word	0x000006f0
        /*01a8*/ 	.word	0x000000ff
        /*01ac*/ 	.word	0x00000060
        /*01b0*/ 	.short	0x0100
        /*01b2*/ 	.byte	0x04
	.zero		1


	//   ....[10]....
        /*01b4*/ 	.word	0x00000700
        /*01b8*/ 	.word	0x000000ff
        /*01bc*/ 	.word	0x00000028
        /*01c0*/ 	.short	0x0100
        /*01c2*/ 	.byte	0x04
	.zero		1


	//   ....[11]....
        /*01c4*/ 	.word	0x00000710
        /*01c8*/ 	.word	0x000000ff
        /*01cc*/ 	.word	0x00000068
        /*01d0*/ 	.short	0x0100
        /*01d2*/ 	.byte	0x04
	.zero		1


	//   ....[12]....
        /*01d4*/ 	.word	0x00000720
        /*01d8*/ 	.word	0x000000ff
        /*01dc*/ 	.word	0x00000030
        /*01e0*/ 	.short	0x0100
        /*01e2*/ 	.byte	0x04
	.zero		1


	//   ....[13]....
        /*01e4*/ 	.word	0x00000730
        /*01e8*/ 	.word	0x000000ff
        /*01ec*/ 	.word	0x00000070
        /*01f0*/ 	.short	0x0100
        /*01f2*/ 	.byte	0x04
	.zero		1


	//   ....[14]....
        /*01f4*/ 	.word	0x00000740
        /*01f8*/ 	.word	0x000000ff
        /*01fc*/ 	.word	0x00000038
        /*0200*/ 	.short	0x0100
        /*0202*/ 	.byte	0x04
	.zero		1


	//   ....[15]....
        /*0204*/ 	.word	0x00000750
        /*0208*/ 	.word	0x000000ff
        /*020c*/ 	.word	0x00000078
        /*0210*/ 	.short	0x0100
        /*0212*/ 	.byte	0x04
	.zero		1


	//   ....[16]....
        /*0214*/ 	.word	0x00000880
        /*0218*/ 	.word	0x000000ff
        /*021c*/ 	.word	0x00000080
        /*0220*/ 	.short	0x0100
        /*0222*/ 	.byte	0x04
	.zero		1


	//   ....[17]....
        /*0224*/ 	.word	0x00000890
        /*0228*/ 	.word	0x000000ff
        /*022c*/ 	.word	0x000000a0
        /*0230*/ 	.short	0x0100
        /*0232*/ 	.byte	0x04
	.zero		1


	//   ....[18]....
        /*0234*/ 	.word	0x000008a0
        /*0238*/ 	.word	0x000000ff
        /*023c*/ 	.word	0x00000088
        /*0240*/ 	.short	0x0100
        /*0242*/ 	.byte	0x04
	.zero		1


	//   ....[19]....
        /*0244*/ 	.word	0x000008b0
        /*0248*/ 	.word	0x000000ff
        /*024c*/ 	.word	0x000000a8
        /*0250*/ 	.short	0x0100
        /*0252*/ 	.byte	0x04
	.zero		1


	//   ....[20]....
        /*0254*/ 	.word	0x000008c0
        /*0258*/ 	.word	0x000000ff
        /*025c*/ 	.word	0x00000090
        /*0260*/ 	.short	0x0100
        /*0262*/ 	.byte	0x04
	.zero		1


	//   ....[21]....
        /*0264*/ 	.word	0x000008d0
        /*0268*/ 	.word	0x000000ff
        /*026c*/ 	.word	0x000000b0
        /*0270*/ 	.short	0x0100
        /*0272*/ 	.byte	0x04
	.zero		1


	//   ....[22]....
        /*0274*/ 	.word	0x000008e0
        /*0278*/ 	.word	0x000000ff
        /*027c*/ 	.word	0x00000098
        /*0280*/ 	.short	0x0100
        /*0282*/ 	.byte	0x04
	.zero		1


	//   ....[23]....
        /*0284*/ 	.word	0x000008f0
        /*0288*/ 	.word	0x000000ff
        /*028c*/ 	.word	0x000000b8
        /*0290*/ 	.short	0x0100
        /*0292*/ 	.byte	0x04
	.zero		1


	//   ....[24]....
        /*0294*/ 	.word	0x000009e0
        /*0298*/ 	.word	0x000000ff
        /*029c*/ 	.word	0x000000c0
        /*02a0*/ 	.short	0x0100
        /*02a2*/ 	.byte	0x06
	.zero		1


	//   ....[25]....
        /*02a4*/ 	.word	0x000009f0
        /*02a8*/ 	.word	0x000000ff
        /*02ac*/ 	.word	0x000000c8
        /*02b0*/ 	.short	0x0100
        /*02b2*/ 	.byte	0x06
	.zero		1


	//   ....[26]....
        /*02b4*/ 	.word	0x00000b30
        /*02b8*/ 	.word	0x000000ff
        /*02bc*/ 	.word	0x000000d0
        /*02c0*/ 	.short	0x0100
        /*02c2*/ 	.byte	0x06
	.zero		1


	//   ....[27]....
        /*02c4*/ 	.word	0x00000b40
        /*02c8*/ 	.word	0x000000ff
        /*02cc*/ 	.word	0x000000e0
        /*02d0*/ 	.short	0x0100
        /*02d2*/ 	.byte	0x06
	.zero		1


	//   ....[28]....
        /*02d4*/ 	.word	0x00000b50
        /*02d8*/ 	.word	0x000000ff
        /*02dc*/ 	.word	0x000000d8
        /*02e0*/ 	.short	0x0100
        /*02e2*/ 	.byte	0x06
	.zero		1


	//   ....[29]....
        /*02e4*/ 	.word	0x00000b60
        /*02e8*/ 	.word	0x000000ff
        /*02ec*/ 	.word	0x000000e8
        /*02f0*/ 	.short	0x0100
        /*02f2*/ 	.byte	0x06
	.zero		1


	//   ....[30]....
        /*02f4*/ 	.word	0x00000c90
        /*02f8*/ 	.word	0x000000ff
        /*02fc*/ 	.word	0x000000f0
        /*0300*/ 	.short	0x0100
        /*0302*/ 	.byte	0x04
	.zero		1


	//   ....[31]....
        /*0304*/ 	.word	0x00000ca0
        /*0308*/ 	.word	0x000000ff
        /*030c*/ 	.word	0x00000110
        /*0310*/ 	.short	0x0100
        /*0312*/ 	.byte	0x04
	.zero		1


	//   ....[32]....
        /*0314*/ 	.word	0x00000cb0
        /*0318*/ 	.word	0x000000ff
        /*031c*/ 	.word	0x000000f8
        /*0320*/ 	.short	0x0100
        /*0322*/ 	.byte	0x04
	.zero		1


	//   ....[33]....
        /*0324*/ 	.word	0x00000cc0
        /*0328*/ 	.word	0x000000ff
        /*032c*/ 	.word	0x00000118
        /*0330*/ 	.short	0x0100
        /*0332*/ 	.byte	0x04
	.zero		1


	//   ....[34]....
        /*0334*/ 	.word	0x00000cd0
        /*0338*/ 	.word	0x000000ff
        /*033c*/ 	.word	0x00000100
        /*0340*/ 	.short	0x0100
        /*0342*/ 	.byte	0x04
	.zero		1


	//   ....[35]....
        /*0344*/ 	.word	0x00000ce0
        /*0348*/ 	.word	0x000000ff
        /*034c*/ 	.word	0x00000120
        /*0350*/ 	.short	0x0100
        /*0352*/ 	.byte	0x04
	.zero		1


	//   ....[36]....
        /*0354*/ 	.word	0x00000cf0
        /*0358*/ 	.word	0x000000ff
        /*035c*/ 	.word	0x00000108
        /*0360*/ 	.short	0x0100
        /*0362*/ 	.byte	0x04
	.zero		1


	//   ....[37]....
        /*0364*/ 	.word	0x00000d00
        /*0368*/ 	.word	0x000000ff
        /*036c*/ 	.word	0x00000128
        /*0370*/ 	.short	0x0100
        /*0372*/ 	.byte	0x04
	.zero		1


	//   ....[38]....
        /*0374*/ 	.word	0x00000e00
        /*0378*/ 	.word	0x000000ff
        /*037c*/ 	.word	0x00000130
        /*0380*/ 	.short	0x0100
        /*0382*/ 	.byte	0x04
	.zero		1


	//   ....[39]....
        /*0384*/ 	.word	0x00000e10
        /*0388*/ 	.word	0x000000ff
        /*038c*/ 	.word	0x00000140
        /*0390*/ 	.short	0x0100
        /*0392*/ 	.byte	0x04
	.zero		1


	//   ....[40]....
        /*0394*/ 	.word	0x00000e20
        /*0398*/ 	.word	0x000000ff
        /*039c*/ 	.word	0x00000138
        /*03a0*/ 	.short	0x0100
        /*03a2*/ 	.byte	0x04
	.zero		1


	//   ....[41]....
        /*03a4*/ 	.word	0x00000e30
        /*03a8*/ 	.word	0x000000ff
        /*03ac*/ 	.word	0x00000148
        /*03b0*/ 	.short	0x0100
        /*03b2*/ 	.byte	0x04
	.zero		1


	//   ....[42]....
        /*03b4*/ 	.word	0x00000f30
        /*03b8*/ 	.word	0x000000ff
        /*03bc*/ 	.word	0x00000150
        /*03c0*/ 	.short	0x0100
        /*03c2*/ 	.byte	0x06
	.zero		1


	//   ....[43]....
        /*03c4*/ 	.word	0x00001b60
        /*03c8*/ 	.word	0x00000000
        /*03cc*/ 	.word	0x00000140
        /*03d0*/ 	.short	0x010a
        /*03d2*/ 	.byte	0xff
	.zero		1


	//   ....[44]....
        /*03d4*/ 	.word	0x00001b80
        /*03d8*/ 	.word	0x00000000
        /*03dc*/ 	.word	0x00000130
        /*03e0*/ 	.short	0x0101
        /*03e2*/ 	.byte	0xff
	.zero		1


	//   ....[45]....
        /*03e4*/ 	.word	0x00001c30
        /*03e8*/ 	.word	0x000000ff
        /*03ec*/ 	.word	0x00000040
        /*03f0*/ 	.short	0x010a
        /*03f2*/ 	.byte	0x04
	.zero		1


	//   ....[46]....
        /*03f4*/ 	.word	0x00001d00
        /*03f8*/ 	.word	0x000000ff
        /*03fc*/ 	.word	0x00000040
        /*0400*/ 	.short	0x010a
        /*0402*/ 	.byte	0x21
	.zero		1


	//   ....[47]....
        /*0404*/ 	.word	0x00001eb0
        /*0408*/ 	.word	0x000000ff
        /*040c*/ 	.word	0x00000040
        /*0410*/ 	.short	0x010a
        /*0412*/ 	.byte	0x05
	.zero		1


	//   ....[48]....
        /*0414*/ 	.word	0x00001fd0
        /*0418*/ 	.word	0x000000ff
        /*041c*/ 	.word	0x000000c8
        /*0420*/ 	.short	0x0101
        /*0422*/ 	.byte	0x0d
	.zero		1


	//   ....[49]....
        /*0424*/ 	.word	0x00001ff0
        /*0428*/ 	.word	0x000000ff
        /*042c*/ 	.word	0x00000040
        /*0430*/ 	.short	0x010a
        /*0432*/ 	.byte	0x04
	.zero		1


	//   ....[50]....
        /*0434*/ 	.word	0x00002070
        /*0438*/ 	.word	0x000000ff
        /*043c*/ 	.word	0x00000040
        /*0440*/ 	.short	0x010a
        /*0442*/ 	.byte	0x11
	.zero		1


	//   ....[51]....
        /*0444*/ 	.word	0x00002210
        /*0448*/ 	.word	0x000000ff
        /*044c*/ 	.word	0x00000040
        /*0450*/ 	.short	0x010a
        /*0452*/ 	.byte	0x05
	.zero		1


	//   ....[52]....
        /*0454*/ 	.word	0x00002350
        /*0458*/ 	.word	0x00000003
        /*045c*/ 	.word	0x000000d0
        /*0460*/ 	.short	0x010a
        /*0462*/ 	.byte	0xff
	.zero		1


	//   ....[53]....
        /*0464*/ 	.word	0x000024a0
        /*0468*/ 	.word	0x00000000
        /*046c*/ 	.word	0x00000000
        /*0470*/ 	.short	0x0101
        /*0472*/ 	.byte	0xff
	.zero		1


	//   ....[54]....
        /*0474*/ 	.word	0x00002a60
        /*0478*/ 	.word	0x000000ff
        /*047c*/ 	.word	0x00000000
        /*0480*/ 	.short	0x010a
        /*0482*/ 	.byte	0x04
	.zero		1


	//   ....[55]....
        /*0484*/ 	.word	0x00002af0
        /*0488*/ 	.word	0x000000ff
        /*048c*/ 	.word	0x00000000
        /*0490*/ 	.short	0x010a
        /*0492*/ 	.byte	0x05
	.zero		1


	//   ....[56]....
        /*0494*/ 	.word	0x00002b80
        /*0498*/ 	.word	0x000000ff
        /*049c*/ 	.word	0x00000000
        /*04a0*/ 	.short	0x010a
        /*04a2*/ 	.byte	0x05
	.zero		1


	//   ....[57]....
        /*04a4*/ 	.word	0x00002c10
        /*04a8*/ 	.word	0x000000ff
        /*04ac*/ 	.word	0x00000000
        /*04b0*/ 	.short	0x010a
        /*04b2*/ 	.byte	0x05
	.zero		1


	//   ....[58]....
        /*04b4*/ 	.word	0x00002ca0
        /*04b8*/ 	.word	0x000000ff
        /*04bc*/ 	.word	0x00000000
        /*04c0*/ 	.short	0x010a
        /*04c2*/ 	.byte	0x05
	.zero		1


	//   ....[59]....
        /*04c4*/ 	.word	0x00002d30
        /*04c8*/ 	.word	0x000000ff
        /*04cc*/ 	.word	0x00000000
        /*04d0*/ 	.short	0x010a
        /*04d2*/ 	.byte	0x05
	.zero		1


	//   ....[60]....
        /*04d4*/ 	.word	0x00002dc0
        /*04d8*/ 	.word	0x000000ff
        /*04dc*/ 	.word	0x00000000
        /*04e0*/ 	.short	0x010a
        /*04e2*/ 	.byte	0x05
	.zero		1


	//   ....[61]....
        /*04e4*/ 	.word	0x00002e60
        /*04e8*/ 	.word	0x00000000
        /*04ec*/ 	.word	0x00000000
        /*04f0*/ 	.short	0x010a
        /*04f2*/ 	.byte	0xff
	.zero		1


	//   ....[62]....
        /*04f4*/ 	.word	0x00002fa0
        /*04f8*/ 	.word	0x00000000
        /*04fc*/ 	.word	0x00000130
        /*0500*/ 	.short	0x010a
        /*0502*/ 	.byte	0xff
	.zero		1


	//   ....[63]....
        /*0504*/ 	.word	0x00003010
        /*0508*/ 	.word	0x00000004
        /*050c*/ 	.word	0x00000000
        /*0510*/ 	.short	0x0101
        /*0512*/ 	.byte	0xff
	.zero		1


	//   ....[64]....
        /*0514*/ 	.word	0x00003030
        /*0518*/ 	.word	0x000000ff
        /*051c*/ 	.word	0x000000e0
        /*0520*/ 	.short	0x010a
        /*0522*/ 	.byte	0x04
	.zero		1


	//   ....[65]....
        /*0524*/ 	.word	0x00003150
        /*0528*/ 	.word	0x00000000
        /*052c*/ 	.word	0x000000d0
        /*0530*/ 	.short	0x010a
        /*0532*/ 	.byte	0xff
	.zero		1


	//   ....[66]....
        /*0534*/ 	.word	0x00003250
        /*0538*/ 	.word	0x00000000
        /*053c*/ 	.word	0x00000000
        /*0540*/ 	.short	0x0101
        /*0542*/ 	.byte	0xff
	.zero		1


	//   ....[67]....
        /*0544*/ 	.word	0x000032e0
        /*0548*/ 	.word	0x000000ff
        /*054c*/ 	.word	0x000000e0
        /*0550*/ 	.short	0x0106
        /*0552*/ 	.byte	0x04
	.zero		1


	//   ....[68]....
        /*0554*/ 	.word	0x00003300
        /*0558*/ 	.word	0x000000ff
        /*055c*/ 	.word	0x000000e0
        /*0560*/ 	.short	0x010a
        /*0562*/ 	.byte	0x04
	.zero		1


	//   ....[69]....
        /*0564*/ 	.word	0x00003390
        /*0568*/ 	.word	0x000000ff
        /*056c*/ 	.word	0x000000e0
        /*0570*/ 	.short	0x0106
        /*0572*/ 	.byte	0x07
	.zero		1


	//   ....[70]....
        /*0574*/ 	.word	0x000033d0
        /*0578*/ 	.word	0x00000000
        /*057c*/ 	.word	0x000000e0
        /*0580*/ 	.short	0x010a
        /*0582*/ 	.byte	0xff
	.zero		1


	//   ....[71]....
        /*0584*/ 	.word	0x00003620
        /*0588*/ 	.word	0x000000ff
        /*058c*/ 	.word	0x00000008
        /*0590*/ 	.short	0x010a
        /*0592*/ 	.byte	0x05
	.zero		1


	//   ....[72]....
        /*0594*/ 	.word	0x00003640
        /*0598*/ 	.word	0x000000ff
        /*059c*/ 	.word	0x00000008
        /*05a0*/ 	.short	0x010a
        /*05a2*/ 	.byte	0x05
	.zero		1


	//   ....[73]....
        /*05a4*/ 	.word	0x000037d0
        /*05a8*/ 	.word	0x000000ff
        /*05ac*/ 	.word	0x00000008
        /*05b0*/ 	.short	0x010a
        /*05b2*/ 	.byte	0x05
	.zero		1


	//   ....[74]....
        /*05b4*/ 	.word	0x000037f0
        /*05b8*/ 	.word	0x000000ff
        /*05bc*/ 	.word	0x00000008
        /*05c0*/ 	.short	0x010a
        /*05c2*/ 	.byte	0x05
	.zero		1


	//   ....[75]....
        /*05c4*/ 	.word	0x000038b0
        /*05c8*/ 	.word	0x000000ff
        /*05cc*/ 	.word	0x00000000
        /*05d0*/ 	.short	0x0101
        /*05d2*/ 	.byte	0x04
	.zero		1


	//   ....[76]....
        /*05d4*/ 	.word	0x00003bf0
        /*05d8*/ 	.word	0x00000000
        /*05dc*/ 	.word	0x000000d0
        /*05e0*/ 	.short	0x010a
        /*05e2*/ 	.byte	0xff
	.zero		1


	//   ....[77]....
        /*05e4*/ 	.word	0x00003cb0
        /*05e8*/ 	.word	0x00000000
        /*05ec*/ 	.word	0x00000000
        /*05f0*/ 	.short	0x0101
        /*05f2*/ 	.byte	0xff
	.zero		1


	//   ....[78]....
        /*05f4*/ 	.word	0x00003d70
        /*05f8*/ 	.word	0x000000ff
        /*05fc*/ 	.word	0x00000000
        /*0600*/ 	.short	0x010a
        /*0602*/ 	.byte	0x04
	.zero		1


	//   ....[79]....
        /*0604*/ 	.word	0x00003d80
        /*0608*/ 	.word	0x000000ff
        /*060c*/ 	.word	0x00000110
        /*0610*/ 	.short	0x010a
        /*0612*/ 	.byte	0x1f
	.zero		1


	//   ....[80]....
        /*0614*/ 	.word	0x00003e30
        /*0618*/ 	.word	0x000000ff
        /*061c*/ 	.word	0x00000000
        /*0620*/ 	.short	0x010a
        /*0622*/ 	.byte	0x05
	.zero		1


	//   ....[81]....
        /*0624*/ 	.word	0x00003f60
        /*0628*/ 	.word	0x000000ff
        /*062c*/ 	.word	0x00000000
        /*0630*/ 	.short	0x010a
        /*0632*/ 	.byte	0x04
	.zero		1


	//   ....[82]....
        /*0634*/ 	.word	0x00004260
        /*0638*/ 	.word	0x000000ff
        /*063c*/ 	.word	0x00000000
        /*0640*/ 	.short	0x010a
        /*0642*/ 	.byte	0x04
	.zero		1


	//   ....[83]....
        /*0644*/ 	.word	0x000042f0
        /*0648*/ 	.word	0x000000ff
        /*064c*/ 	.word	0x00000000
        /*0650*/ 	.short	0x010a
        /*0652*/ 	.byte	0x05
	.zero		1


	//   ....[84]....
        /*0654*/ 	.word	0x00004380
        /*0658*/ 	.word	0x000000ff
        /*065c*/ 	.word	0x00000000
        /*0660*/ 	.short	0x010a
        /*0662*/ 	.byte	0x05
	.zero		1


	//   ....[85]....
        /*0664*/ 	.word	0x00004420
        /*0668*/ 	.word	0x00000000
        /*066c*/ 	.word	0x00000000
        /*0670*/ 	.short	0x010a
        /*0672*/ 	.byte	0xff
	.zero		1


	//   ....[86]....
        /*0674*/ 	.word	0x00004460
        /*0678*/ 	.word	0x00000000
        /*067c*/ 	.word	0x00000000
        /*0680*/ 	.short	0x010a
        /*0682*/ 	.byte	0xff
	.zero		1


	//   ....[87]....
        /*0684*/ 	.word	0x000044d0
        /*0688*/ 	.word	0x000000ff
        /*068c*/ 	.word	0x00000000
        /*0690*/ 	.short	0x0101
        /*0692*/ 	.byte	0x04
	.zero		1


	//   ....[88]....
        /*0694*/ 	.word	0x00004510
        /*0698*/ 	.word	0x000000ff
        /*069c*/ 	.word	0x00000150
        /*06a0*/ 	.short	0x010a
        /*06a2*/ 	.byte	0x1a
	.zero		1


	//   ....[89]....
        /*06a4*/ 	.word	0x00004560
        /*06a8*/ 	.word	0x000000ff
        /*06ac*/ 	.word	0x00000000
        /*06b0*/ 	.short	0x0101
        /*06b2*/ 	.byte	0x04
	.zero		1


	//   ....[90]....
        /*06b4*/ 	.word	0x00004a40
        /*06b8*/ 	.word	0x0000000c
        /*06bc*/ 	.word	0x000000d0
        /*06c0*/ 	.short	0x010a
        /*06c2*/ 	.byte	0xff
	.zero		1


	//   ....[91]....
        /*06c4*/ 	.word	0x00004bb0
        /*06c8*/ 	.word	0x00000000
        /*06cc*/ 	.word	0x00000000
        /*06d0*/ 	.short	0x0101
        /*06d2*/ 	.byte	0xff
	.zero		1


	//   ....[92]....
        /*06d4*/ 	.word	0x00005040
        /*06d8*/ 	.word	0x000000ff
        /*06dc*/ 	.word	0x000000c8
        /*06e0*/ 	.short	0x010a
        /*06e2*/ 	.byte	0x15
	.zero		1


	//   ....[93]....
        /*06e4*/ 	.word	0x000051c0
        /*06e8*/ 	.word	0x000000ff
        /*06ec*/ 	.word	0x000000a0
        /*06f0*/ 	.short	0x010a
        /*06f2*/ 	.byte	0x15
	.zero		1


	//   ....[94]....
        /*06f4*/ 	.word	0x00005330
        /*06f8*/ 	.word	0x000000ff
        /*06fc*/ 	.word	0x00000080
        /*0700*/ 	.short	0x010b
        /*0702*/ 	.byte	0x15
	.zero		1


	//   ....[95]....
        /*0704*/ 	.word	0x00005340
        /*0708*/ 	.word	0x000000ff
        /*070c*/ 	.word	0x00000000
        /*0710*/ 	.short	0x0101
        /*0712*/ 	.byte	0x28
	.zero		1


	//   ....[96]....
        /*0714*/ 	.word	0x00005350
        /*0718*/ 	.word	0x000000ff
        /*071c*/ 	.word	0x000000a8
        /*0720*/ 	.short	0x010a
        /*0722*/ 	.byte	0x15
	.zero		1


	//   ....[97]....
        /*0724*/ 	.word	0x000054a0
        /*0728*/ 	.word	0x000000ff
        /*072c*/ 	.word	0x00000088
        /*0730*/ 	.short	0x010b
        /*0732*/ 	.byte	0x15
	.zero		1


	//   ....[98]....
        /*0734*/ 	.word	0x000054b0
        /*0738*/ 	.word	0x000000ff
        /*073c*/ 	.word	0x00000000
        /*0740*/ 	.short	0x0101
        /*0742*/ 	.byte	0x27
	.zero		1


	//   ....[99]....
        /*0744*/ 	.word	0x000054c0
        /*0748*/ 	.word	0x000000ff
        /*074c*/ 	.word	0x000000b0
        /*0750*/ 	.short	0x010a
        /*0752*/ 	.byte	0x15
	.zero		1


	//   ....[100]....
        /*0754*/ 	.word	0x00005600
        /*0758*/ 	.word	0x000000ff
        /*075c*/ 	.word	0x00000090
        /*0760*/ 	.short	0x010b
        /*0762*/ 	.byte	0x15
	.zero		1


	//   ....[101]....
        /*0764*/ 	.word	0x00005610
        /*0768*/ 	.word	0x000000ff
        /*076c*/ 	.word	0x00000000
        /*0770*/ 	.short	0x0101
        /*0772*/ 	.byte	0x26
	.zero		1


	//   ....[102]....
        /*0774*/ 	.word	0x00005620
        /*0778*/ 	.word	0x000000ff
        /*077c*/ 	.word	0x000000b8
        /*0780*/ 	.short	0x010a
        /*0782*/ 	.byte	0x15
	.zero		1


	//   ....[103]....
        /*0784*/ 	.word	0x00005820
        /*0788*/ 	.word	0x000000ff
        /*078c*/ 	.word	0x00000098
        /*0790*/ 	.short	0x010b
        /*0792*/ 	.byte	0x15
	.zero		1


	//   ....[104]....
        /*0794*/ 	.word	0x00005830
        /*0798*/ 	.word	0x000000ff
        /*079c*/ 	.word	0x00000000
        /*07a0*/ 	.short	0x0101
        /*07a2*/ 	.byte	0x25
	.zero		1


	//   ....[105]....
        /*07a4*/ 	.word	0x00005860
        /*07a8*/ 	.word	0x000000ff
        /*07ac*/ 	.word	0x000000a0
        /*07b0*/ 	.short	0x010a
        /*07b2*/ 	.byte	0x15
	.zero		1


	//   ....[106]....
        /*07b4*/ 	.word	0x00005880
        /*07b8*/ 	.word	0x000000ff
        /*07bc*/ 	.word	0x000000a8
        /*07c0*/ 	.short	0x010a
        /*07c2*/ 	.byte	0x15
	.zero		1


	//   ....[107]....
        /*07c4*/ 	.word	0x000058a0
        /*07c8*/ 	.word	0x000000ff
        /*07cc*/ 	.word	0x000000b0
        /*07d0*/ 	.short	0x010a
        /*07d2*/ 	.byte	0x15
	.zero		1


	//   ....[108]....
        /*07d4*/ 	.word	0x000058e0
        /*07d8*/ 	.word	0x00000000
        /*07dc*/ 	.word	0x000000b8
        /*07e0*/ 	.short	0x010a
        /*07e2*/ 	.byte	0xff
	.zero		1


	//   ....[109]....
        /*07e4*/ 	.word	0x00005bf0
        /*07e8*/ 	.word	0x00000003
        /*07ec*/ 	.word	0x000000d0
        /*07f0*/ 	.short	0x010a
        /*07f2*/ 	.byte	0xff
	.zero		1


	//   ....[110]....
        /*07f4*/ 	.word	0x00005d70
        /*07f8*/ 	.word	0x00000000
        /*07fc*/ 	.word	0x00000000
        /*0800*/ 	.short	0x0101
        /*0802*/ 	.byte	0xff
	.zero		1


	//   ....[111]....
        /*0804*/ 	.word	0x000068b0
        /*0808*/ 	.word	0x000000ff
        /*080c*/ 	.word	0x00000080
        /*0810*/ 	.short	0x010a
        /*0812*/ 	.byte	0x2c
	.zero		1


	//   ....[112]....
        /*0814*/ 	.word	0x000068f0
        /*0818*/ 	.word	0x00000062
        /*081c*/ 	.word	0x000000f0
        /*0820*/ 	.short	0x010a
        /*0822*/ 	.byte	0xff
	.zero		1


	//   ....[113]....
        /*0824*/ 	.word	0x000069e0
        /*0828*/ 	.word	0x000000ff
        /*082c*/ 	.word	0x00000080
        /*0830*/ 	.short	0x010a
        /*0832*/ 	.byte	0x2c
	.zero		1


	//   ....[114]....
        /*0834*/ 	.word	0x00006ad0
        /*0838*/ 	.word	0x00000062
        /*083c*/ 	.word	0x000000f0
        /*0840*/ 	.short	0x010a
        /*0842*/ 	.byte	0xff
	.zero		1


	//   ....[115]....
        /*0844*/ 	.word	0x000075a0
        /*0848*/ 	.word	0x00000000
        /*084c*/ 	.word	0x00000000
        /*0850*/ 	.short	0x0101
        /*0852*/ 	.byte	0xff
	.zero		1


	//   ....[116]....
        /*0854*/ 	.word	0x000075b0
        /*0858*/ 	.word	0x00000003
        /*085c*/ 	.word	0x00000080
        /*0860*/ 	.short	0x010a
        /*0862*/ 	.byte	0xff
	.zero		1


	//   ....[117]....
        /*0864*/ 	.word	0x00007690
        /*0868*/ 	.word	0x00000003
        /*086c*/ 	.word	0x00000080
        /*0870*/ 	.short	0x010a
        /*0872*/ 	.byte	0xff
	.zero		1


	//   ....[118]....
        /*0874*/ 	.word	0x00008200
        /*0878*/ 	.word	0x00000068
        /*087c*/ 	.word	0x00000000
        /*0880*/ 	.short	0x0101
        /*0882*/ 	.byte	0xff
	.zero		1


	//   ....[119]....
        /*0884*/ 	.word	0x00008220
        /*0888*/ 	.word	0x0000003e
        /*088c*/ 	.word	0x00000080
        /*0890*/ 	.short	0x010a
        /*0892*/ 	.byte	0xff
	.zero		1


	//   ....[120]....
        /*0894*/ 	.word	0x000082f0
        /*0898*/ 	.word	0x0000003e
        /*089c*/ 	.word	0x00000080
        /*08a0*/ 	.short	0x010a
        /*08a2*/ 	.byte	0xff
	.zero		1


	//   ....[121]....
        /*08a4*/ 	.word	0x00008e50
        /*08a8*/ 	.word	0x0000003e
        /*08ac*/ 	.word	0x00000000
        /*08b0*/ 	.short	0x0101
        /*08b2*/ 	.byte	0xff
	.zero		1


	//   ....[122]....
        /*08b4*/ 	.word	0x00008e70
        /*08b8*/ 	.word	0x0000003d
        /*08bc*/ 	.word	0x00000080
        /*08c0*/ 	.short	0x010a
        /*08c2*/ 	.byte	0xff
	.zero		1


	//   ....[123]....
        /*08c4*/ 	.word	0x00008f40
        /*08c8*/ 	.word	0x0000003d
        /*08cc*/ 	.word	0x00000080
        /*08d0*/ 	.short	0x010a
        /*08d2*/ 	.byte	0xff
	.zero		1


	//   ....[124]....
        /*08d4*/ 	.word	0x00009210
        /*08d8*/ 	.word	0x00000062
        /*08dc*/ 	.word	0x00000000
        /*08e0*/ 	.short	0x0101
        /*08e2*/ 	.byte	0xff
	.zero		1


	//   ....[125]....
        /*08e4*/ 	.word	0x00009af0
        /*08e8*/ 	.word	0x00000002
        /*08ec*/ 	.word	0x00000000
        /*08f0*/ 	.short	0x0101
        /*08f2*/ 	.byte	0xff
	.zero		1


	//   ....[126]....
        /*08f4*/ 	.word	0x00009da0
        /*08f8*/ 	.word	0x000000ff
        /*08fc*/ 	.word	0x00000000
        /*0900*/ 	.short	0x0101
        /*0902*/ 	.byte	0x04
	.zero		1


	//   ....[127]....
        /*0904*/ 	.word	0x00009dc0
        /*0908*/ 	.word	0x00000000
        /*090c*/ 	.word	0x00000140
        /*0910*/ 	.short	0x010a
        /*0912*/ 	.byte	0xff
	.zero		1


	//   ....[128]....
        /*0914*/ 	.word	0x00009e20
        /*0918*/ 	.word	0x00000000
        /*091c*/ 	.word	0x00000040
        /*0920*/ 	.short	0x010a
        /*0922*/ 	.byte	0xff
	.zero		1


	//   ....[129]....
        /*0924*/ 	.word	0x00009e80
        /*0928*/ 	.word	0x00000000
        /*092c*/ 	.word	0x00000040
        /*0930*/ 	.short	0x010a
        /*0932*/ 	.byte	0xff
	.zero		1


	//   ....[130]....
        /*0934*/ 	.word	0x00009ed0
        /*0938*/ 	.word	0x00000003
        /*093c*/ 	.word	0x000000d0
        /*0940*/ 	.short	0x010a
        /*0942*/ 	.byte	0xff
	.zero		1


	//   ....[131]....
        /*0944*/ 	.word	0x00009f30
        /*0948*/ 	.word	0x00000000
        /*094c*/ 	.word	0x00000000
        /*0950*/ 	.short	0x010a
        /*0952*/ 	.byte	0xff
	.zero		1


	//   ....[132]....
        /*0954*/ 	.word	0x00009f90
        /*0958*/ 	.word	0x00000000
        /*095c*/ 	.word	0x00000000
        /*0960*/ 	.short	0x010a
        /*0962*/ 	.byte	0xff
	.zero		1


	//   ....[133]....
        /*0964*/ 	.word	0x00009ff0
        /*0968*/ 	.word	0x00000000
        /*096c*/ 	.word	0x00000000
        /*0970*/ 	.short	0x010a
        /*0972*/ 	.byte	0xff
	.zero		1


	//   ....[134]....
        /*0974*/ 	.word	0x0000a050
        /*0978*/ 	.word	0x00000000
        /*097c*/ 	.word	0x00000000
        /*0980*/ 	.short	0x010a
        /*0982*/ 	.byte	0xff
	.zero		1


	//   ....[135]....
        /*0984*/ 	.word	0x0000a0b0
        /*0988*/ 	.word	0x00000000
        /*098c*/ 	.word	0x00000000
        /*0990*/ 	.short	0x010a
        /*0992*/ 	.byte	0xff
	.zero		1


	//   ....[136]....
        /*0994*/ 	.word	0x0000a110
        /*0998*/ 	.word	0x00000000
        /*099c*/ 	.word	0x00000000
        /*09a0*/ 	.short	0x010a
        /*09a2*/ 	.byte	0xff
	.zero		1


	//   ....[137]....
        /*09a4*/ 	.word	0x0000a170
        /*09a8*/ 	.word	0x00000000
        /*09ac*/ 	.word	0x00000000
        /*09b0*/ 	.short	0x010a
        /*09b2*/ 	.byte	0xff
	.zero		1


	//   ....[138]....
        /*09b4*/ 	.word	0x0000a1c0
        /*09b8*/ 	.word	0x00000000
        /*09bc*/ 	.word	0x00000130
        /*09c0*/ 	.short	0x010a
        /*09c2*/ 	.byte	0xff
	.zero		1


	//   ....[139]....
        /*09c4*/ 	.word	0x0000a220
        /*09c8*/ 	.word	0x00000000
        /*09cc*/ 	.word	0x000000e0
        /*09d0*/ 	.short	0x010a
        /*09d2*/ 	.byte	0xff
	.zero		1


	//   ....[140]....
        /*09d4*/ 	.word	0x0000a270
        /*09d8*/ 	.word	0x00000000
        /*09dc*/ 	.word	0x000000d0
        /*09e0*/ 	.short	0x010a
        /*09e2*/ 	.byte	0xff
	.zero		1


	//   ....[141]....
        /*09e4*/ 	.word	0x0000a2d0
        /*09e8*/ 	.word	0x00000000
        /*09ec*/ 	.word	0x000000e0
        /*09f0*/ 	.short	0x010a
        /*09f2*/ 	.byte	0xff
	.zero		1


	//   ....[142]....
        /*09f4*/ 	.word	0x0000a330
        /*09f8*/ 	.word	0x00000005
        /*09fc*/ 	.word	0x00000008
        /*0a00*/ 	.short	0x010a
        /*0a02*/ 	.byte	0xff
	.zero		1


	//   ....[143]....
        /*0a04*/ 	.word	0x0000a420
        /*0a08*/ 	.word	0x00000003
        /*0a0c*/ 	.word	0x00000008
        /*0a10*/ 	.short	0x010a
        /*0a12*/ 	.byte	0xff
	.zero		1


	//   ....[144]....
        /*0a14*/ 	.word	0x0000a470
        /*0a18*/ 	.word	0x00000000
        /*0a1c*/ 	.word	0x000000d0
        /*0a20*/ 	.short	0x010a
        /*0a22*/ 	.byte	0xff
	.zero		1


	//   ....[145]....
        /*0a24*/ 	.word	0x0000a4d0
        /*0a28*/ 	.word	0x00000000
        /*0a2c*/ 	.word	0x00000110
        /*0a30*/ 	.short	0x010a
        /*0a32*/ 	.byte	0xff
	.zero		1


	//   ....[146]....
        /*0a34*/ 	.word	0x0000a530
        /*0a38*/ 	.word	0x00000000
        /*0a3c*/ 	.word	0x00000000
        /*0a40*/ 	.short	0x010a
        /*0a42*/ 	.byte	0xff
	.zero		1


	//   ....[147]....
        /*0a44*/ 	.word	0x0000a590
        /*0a48*/ 	.word	0x00000000
        /*0a4c*/ 	.word	0x00000000
        /*0a50*/ 	.short	0x010a
        /*0a52*/ 	.byte	0xff
	.zero		1


	//   ....[148]....
        /*0a54*/ 	.word	0x0000a5f0
        /*0a58*/ 	.word	0x00000000
        /*0a5c*/ 	.word	0x00000000
        /*0a60*/ 	.short	0x010a
        /*0a62*/ 	.byte	0xff
	.zero		1


	//   ....[149]....
        /*0a64*/ 	.word	0x0000a650
        /*0a68*/ 	.word	0x00000000
        /*0a6c*/ 	.word	0x00000000
        /*0a70*/ 	.short	0x010a
        /*0a72*/ 	.byte	0xff
	.zero		1


	//   ....[150]....
        /*0a74*/ 	.word	0x0000a6b0
        /*0a78*/ 	.word	0x00000000
        /*0a7c*/ 	.word	0x00000150
        /*0a80*/ 	.short	0x010a
        /*0a82*/ 	.byte	0xff
	.zero		1


	//   ....[151]....
        /*0a84*/ 	.word	0x0000a700
        /*0a88*/ 	.word	0x0000000c
        /*0a8c*/ 	.word	0x000000d0
        /*0a90*/ 	.short	0x010a
        /*0a92*/ 	.byte	0xff
	.zero		1


	//   ....[152]....
        /*0a94*/ 	.word	0x0000a760
        /*0a98*/ 	.word	0x00000000
        /*0a9c*/ 	.word	0x000000c8
        /*0aa0*/ 	.short	0x010a
        /*0aa2*/ 	.byte	0xff
	.zero		1


	//   ....[153]....
        /*0aa4*/ 	.word	0x0000a7c0
        /*0aa8*/ 	.word	0x00000000
        /*0aac*/ 	.word	0x000000a0
        /*0ab0*/ 	.short	0x010a
        /*0ab2*/ 	.byte	0xff
	.zero		1


	//   ....[154]....
        /*0ab4*/ 	.word	0x0000a820
        /*0ab8*/ 	.word	0x00000000
        /*0abc*/ 	.word	0x000000a8
        /*0ac0*/ 	.short	0x010a
        /*0ac2*/ 	.byte	0xff
	.zero		1


	//   ....[155]....
        /*0ac4*/ 	.word	0x0000a880
        /*0ac8*/ 	.word	0x00000000
        /*0acc*/ 	.word	0x000000b0
        /*0ad0*/ 	.short	0x010a
        /*0ad2*/ 	.byte	0xff
	.zero		1


	//   ....[156]....
        /*0ad4*/ 	.word	0x0000a8e0
        /*0ad8*/ 	.word	0x00000000
        /*0adc*/ 	.word	0x000000b8
        /*0ae0*/ 	.short	0x010a
        /*0ae2*/ 	.byte	0xff
	.zero		1


	//   ....[157]....
        /*0ae4*/ 	.word	0x0000a940
        /*0ae8*/ 	.word	0x00000000
        /*0aec*/ 	.word	0x000000a0
        /*0af0*/ 	.short	0x010a
        /*0af2*/ 	.byte	0xff
	.zero		1


	//   ....[158]....
        /*0af4*/ 	.word	0x0000a9a0
        /*0af8*/ 	.word	0x00000000
        /*0afc*/ 	.word	0x000000a8
        /*0b00*/ 	.short	0x010a
        /*0b02*/ 	.byte	0xff
	.zero		1


	//   ....[159]....
        /*0b04*/ 	.word	0x0000aa00
        /*0b08*/ 	.word	0x00000000
        /*0b0c*/ 	.word	0x000000b0
        /*0b10*/ 	.short	0x010a
        /*0b12*/ 	.byte	0xff
	.zero		1


	//   ....[160]....
        /*0b14*/ 	.word	0x0000aa50
        /*0b18*/ 	.word	0x00000003
        /*0b1c*/ 	.word	0x000000d0
        /*0b20*/ 	.short	0x010a
        /*0b22*/ 	.byte	0xff
	.zero		1


	//   ....[161]....
        /*0b24*/ 	.word	0x0000aab0
        /*0b28*/ 	.word	0x00000000
        /*0b2c*/ 	.word	0x00000080
        /*0b30*/ 	.short	0x010a
        /*0b32*/ 	.byte	0xff
	.zero		1


	//   ....[162]....
        /*0b34*/ 	.word	0x0000ab00
        /*0b38*/ 	.word	0x00000062
        /*0b3c*/ 	.word	0x000000f0
        /*0b40*/ 	.short	0x010a
        /*0b42*/ 	.byte	0xff
	.zero		1


	//   ....[163]....
        /*0b44*/ 	.word	0x0000ab50
        /*0b48*/ 	.word	0x00000003
        /*0b4c*/ 	.word	0x00000080
        /*0b50*/ 	.short	0x010a
        /*0b52*/ 	.byte	0xff
	.zero		1


	//   ....[164]....
        /*0b54*/ 	.word	0x0000aba0
        /*0b58*/ 	.word	0x0000003e
        /*0b5c*/ 	.word	0x00000080
        /*0b60*/ 	.short	0x010a
        /*0b62*/ 	.byte	0xff
	.zero		1


	//   ....[165]....
        /*0b64*/ 	.word	0x0000abf0
        /*0b68*/ 	.word	0x0000003d
        /*0b6c*/ 	.word	0x00000080
        /*0b70*/ 	.short	0x010a
        /*0b72*/ 	.byte	0xff
	.zero		1


	//----- nvinfo : EIATTR_NUM_MBARRIERS
	.align		4
.L_47:
        /*0b74*/ 	.byte	0x03, 0x38
        /*0b76*/ 	.short	0x002b


	//----- nvinfo : EIATTR_EXIT_INSTR_OFFSETS
	.align		4
        /*0b78*/ 	.byte	0x04, 0x1c
        /*0b7a*/ 	.short	(.L_49 - .L_48)


	//   ....[0]....
.L_48:
        /*0b7c*/ 	.word	0x00002e90


	//   ....[1]....
        /*0b80*/ 	.word	0x000033a0


	//   ....[2]....
        /*0b84*/ 	.word	0x00003400


	//   ....[3]....
        /*0b88*/ 	.word	0x00004790


	//   ....[4]....
        /*0b8c*/ 	.word	0x00005910


	//   ....[5]....
        /*0b90*/ 	.word	0x00005950


	//   ....[6]....
        /*0b94*/ 	.word	0x00009c80


	//   ....[7]....
        /*0b98*/ 	.word	0x00009d00


	//   ....[8]....
        /*0b9c*/ 	.word	0x00009d30


	//   ....[9]....
        /*0ba0*/ 	.word	0x00009db0


	//----- nvinfo : EIATTR_MAX_THREADS
	.align		4
.L_49:
        /*0ba4*/ 	.byte	0x04, 0x05
        /*0ba6*/ 	.short	(.L_51 - .L_50)
.L_50:
        /*0ba8*/ 	.word	0x00000100
        /*0bac*/ 	.word	0x00000001
        /*0bb0*/ 	.word	0x00000001


	//----- nvinfo : EIATTR_CRS_STACK_SIZE
	.align		4
.L_51:
        /*0bb4*/ 	.byte	0x04, 0x1e
        /*0bb6*/ 	.short	(.L_53 - .L_52)
.L_52:
        /*0bb8*/ 	.word	0x00000000


	//----- nvinfo : EIATTR_CBANK_PARAM_SIZE
	.align		4
.L_53:
        /*0bbc*/ 	.byte	0x03, 0x19
        /*0bbe*/ 	.short	0x0800


	//----- nvinfo : EIATTR_PARAM_CBANK
	.align		4
        /*0bc0*/ 	.byte	0x04, 0x0a
        /*0bc2*/ 	.short	(.L_55 - .L_54)
	.align		4
.L_54:
        /*0bc4*/ 	.word	index@(.nv.constant0._ZN7cutlass13device_kernelINS_4gemm6kernel13GemmUniversalIN4cute5tupleIJiiiiEEENS1_10collective13CollectiveMmaINS1_35MainloopSm100TmaUmmaWarpSpecializedILi8ELi2ELi4ENS5_IJNS4_1CILi2EEESB_NSA_ILi1EEEEEEEENS5_IJNSA_ILi256EEENSA_ILi128EEENSA_ILi64EEEEEENS_6half_tENS5_IJlSC_lEEESJ_SK_NS4_8TiledMMAINS4_8MMA_AtomIJNS4_26SM100_MMA_F16BF16_2x1SM_SSISJ_SJ_fLi256ELi128ELNS4_4UMMA5MajorE0ELSP_0ELNSO_7ScaleInE0ELSQ_0EEEEEENS4_6LayoutINS5_IJSC_SC_SC_EEENS5_IJNSA_ILi0EEESV_SV_EEEEENS5_IJNS4_10UnderscoreESY_SY_EEEEENS4_28SM100_TMA_2SM_LOAD_MULTICASTENS4_14ComposedLayoutINS4_7SwizzleILi3ELi4ELi3EEENS4_18smem_ptr_flag_bitsILi16EEENST_INS5_IJNSA_ILi8EEESH_EEENS5_IJSH_SC_EEEEEEEvNS4_8identityENS4_18SM100_TMA_2SM_LOADES1B_vS1C_EENS_8epilogue10collective18CollectiveEpilogueINS1F_23Sm100TmaWarpSpecializedILi4ELi2ELi32ELb1ELb0EEEJNS5_IJSG_SG_SH_EEENS5_IJNST_ISG_SC_EENST_INSA_ILi32EEESC_EEEEESJ_SK_SJ_SK_NS1F_6fusion15FusionCallbacksIS1J_NS1P_17LinearCombinationISJ_fSJ_fLNS_15FloatRoundStyleE2EEES1K_S1O_JEEENS4_5SM1004TMEM4LOAD26SM100_TMEM_LOAD_32dp32b32xENS4_13SM90_TMA_LOADENS12_INS13_ILi2ELi4ELi3EEES16_NST_INS5_IJS17_S1M_EEENS5_IJS1M_SC_EEEEEEENS4_39AutoVectorizingCopyWithAssumedAlignmentILi128EEENS4_14SM90_TMA_STOREES24_S26_S26_EEEvvEEEEvNT_6ParamsE)
        /*0bc8*/ 	.short	0x0380
        /*0bca*/ 	.short	0x0800


	//----- nvinfo : EIATTR_SW_WAR
	.align		4
.L_55:
        /*0bcc*/ 	.byte	0x04, 0x36
        /*0bce*/ 	.short	(.L_57 - .L_56)
.L_56:
        /*0bd0*/ 	.word	0x00000008
.L_57:


//--------------------- .nv.callgraph             --------------------------
	.section	.nv.callgraph,"",@"SHT_CUDA_CALLGRAPH"
	.align	4
	.sectionentsize	8
	.align		4
        /*0000*/ 	.word	0x00000000
	.align		4
        /*0004*/ 	.word	0xffffffff
	.align		4
        /*0008*/ 	.word	index@(_ZN7cutlass13device_kernelINS_4gemm6kernel13GemmUniversalIN4cute5tupleIJiiiiEEENS1_10collective13CollectiveMmaINS1_35MainloopSm100TmaUmmaWarpSpecializedILi8ELi2ELi4ENS5_IJNS4_1CILi2EEESB_NSA_ILi1EEEEEEEENS5_IJNSA_ILi256EEENSA_ILi128EEENSA_ILi64EEEEEENS_6half_tENS5_IJlSC_lEEESJ_SK_NS4_8TiledMMAINS4_8MMA_AtomIJNS4_26SM100_MMA_F16BF16_2x1SM_SSISJ_SJ_fLi256ELi128ELNS4_4UMMA5MajorE0ELSP_0ELNSO_7ScaleInE0ELSQ_0EEEEEENS4_6LayoutINS5_IJSC_SC_SC_EEENS5_IJNSA_ILi0EEESV_SV_EEEEENS5_IJNS4_10UnderscoreESY_SY_EEEEENS4_28SM100_TMA_2SM_LOAD_MULTICASTENS4_14ComposedLayoutINS4_7SwizzleILi3ELi4ELi3EEENS4_18smem_ptr_flag_bitsILi16EEENST_INS5_IJNSA_ILi8EEESH_EEENS5_IJSH_SC_EEEEEEEvNS4_8identityENS4_18SM100_TMA_2SM_LOADES1B_vS1C_EENS_8epilogue10collective18CollectiveEpilogueINS1F_23Sm100TmaWarpSpecializedILi4ELi2ELi32ELb1ELb0EEEJNS5_IJSG_SG_SH_EEENS5_IJNST_ISG_SC_EENST_INSA_ILi32EEESC_EEEEESJ_SK_SJ_SK_NS1F_6fusion15FusionCallbacksIS1J_NS1P_17LinearCombinationISJ_fSJ_fLNS_15FloatRoundStyleE2EEES1K_S1O_JEEENS4_5SM1004TMEM4LOAD26SM100_TMEM_LOAD_32dp32b32xENS4_13SM90_TMA_LOADENS12_INS13_ILi2ELi4ELi3EEES16_NST_INS5_IJS17_S1M_EEENS5_IJS1M_SC_EEEEEEENS4_39AutoVectorizingCopyWithAssumedAlignmentILi128EEENS4_14SM90_TMA_STOREES24_S26_S26_EEEvvEEEEvNT_6ParamsE)
	.align		4
        /*000c*/ 	.word	index@(__assertfail)
	.align		4
        /*0010*/ 	.word	0x00000000
	.align		4
        /*0014*/ 	.word	0xfffffffe
	.align		4
        /*0018*/ 	.word	0x00000000
	.align		4
        /*001c*/ 	.word	0xfffffffd
	.align		4
        /*0020*/ 	.word	0x00000000
	.align		4
        /*0024*/ 	.word	0xfffffffc


//--------------------- .nv.constant4             --------------------------
	.section	.nv.constant4,"a",@progbits
	.align	8
	.align		8
.nv.constant4:
        /*0000*/ 	.dword	__assertfail
	.align		8
        /*0008*/ 	.dword	__unnamed_1
	.align		8
        /*0010*/ 	.dword	__unnamed_2
	.align		8
        /*0018*/ 	.dword	_ZN40_INTERNAL_b91840b0_4_k_cu_651ca26a_286574cuda3std3__45__cpo5beginE
	.align		8
        /*0020*/ 	.dword	_ZN40_INTERNAL_b91840b0_4_k_cu_651ca26a_286574cuda3std3__45__cpo3endE
	.align		8
        /*0028*/ 	.dword	_ZN40_INTERNAL_b91840b0_4_k_cu_651ca26a_286574cuda3std3__45__cpo6cbeginE
	.align		8
        /*0030*/ 	.dword	_ZN40_INTERNAL_b91840b0_4_k_cu_651ca26a_286574cuda3std3__45__cpo4cendE
	.align		8
        /*0038*/ 	.dword	_ZN40_INTERNAL_b91840b0_4_k_cu_651ca26a_286574cuda3std3__442_GLOBAL__N__b91840b0_4_k_cu_651ca26a_286576ignoreE
	.align		8
        /*0040*/ 	.dword	_ZN40_INTERNAL_b91840b0_4_k_cu_651ca26a_286574cuda3std3__419piecewise_constructE
	.align		8
        /*0048*/ 	.dword	_ZN40_INTERNAL_b91840b0_4_k_cu_651ca26a_286574cuda3std3__48in_placeE
	.align		8
        /*0050*/ 	.dword	_ZN40_INTERNAL_b91840b0_4_k_cu_651ca26a_286574cuda3std6ranges3__45__cpo4swapE
	.align		8
        /*0058*/ 	.dword	_ZN40_INTERNAL_b91840b0_4_k_cu_651ca26a_286574cuda3std6ranges3__45__cpo9iter_moveE
	.align		8
        /*0060*/ 	.dword	_ZN40_INTERNAL_b91840b0_4_k_cu_651ca26a_286574cute7productE
	.align		8
        /*0068*/ 	.dword	_ZN40_INTERNAL_b91840b0_4_k_cu_651ca26a_286574cute1_E
	.align		8
        /*0070*/ 	.dword	$str$25
	.align		8
        /*0078*/ 	.dword	$str$26
	.align		8
        /*0080*/ 	.dword	$str$27
	.align		8
        /*0088*/ 	.dword	$str$28


//--------------------- .text._ZN7cutlass13device_kernelINS_4gemm6kernel13GemmUniversalIN4cute5tupleIJiiiiEEENS1_10collective13CollectiveMmaINS1_35MainloopSm100TmaUmmaWarpSpecializedILi8ELi2ELi4ENS5_IJNS4_1CILi2EEESB_NSA_ILi1EEEEEEEENS5_IJNSA_ILi256EEENSA_ILi128EEENSA_ILi64EEEEEENS_6half_tENS5_IJlSC_lEEESJ_SK_NS4_8TiledMMAINS4_8MMA_AtomIJNS4_26SM100_MMA_F16BF16_2x1SM_SSISJ_SJ_fLi256ELi128ELNS4_4UMMA5MajorE0ELSP_0ELNSO_7ScaleInE0ELSQ_0EEEEEENS4_6LayoutINS5_IJSC_SC_SC_EEENS5_IJNSA_ILi0EEESV_SV_EEEEENS5_IJNS4_10UnderscoreESY_SY_EEEEENS4_28SM100_TMA_2SM_LOAD_MULTICASTENS4_14ComposedLayoutINS4_7SwizzleILi3ELi4ELi3EEENS4_18smem_ptr_flag_bitsILi16EEENST_INS5_IJNSA_ILi8EEESH_EEENS5_IJSH_SC_EEEEEEEvNS4_8identityENS4_18SM100_TMA_2SM_LOADES1B_vS1C_EENS_8epilogue10collective18CollectiveEpilogueINS1F_23Sm100TmaWarpSpecializedILi4ELi2ELi32ELb1ELb0EEEJNS5_IJSG_SG_SH_EEENS5_IJNST_ISG_SC_EENST_INSA_ILi32EEESC_EEEEESJ_SK_SJ_SK_NS1F_6fusion15FusionCallbacksIS1J_NS1P_17LinearCombinationISJ_fSJ_fLNS_15FloatRoundStyleE2EEES1K_S1O_JEEENS4_5SM1004TMEM4LOAD26SM100_TMEM_LOAD_32dp32b32xENS4_13SM90_TMA_LOADENS12_INS13_ILi2ELi4ELi3EEES16_NST_INS5_IJS17_S1M_EEENS5_IJS1M_SC_EEEEEEENS4_39AutoVectorizingCopyWithAssumedAlignmentILi128EEENS4_14SM90_TMA_STOREES24_S26_S26_EEEvvEEEEvNT_6ParamsE --------------------------
	.section	.text._ZN7cutlass13device_kernelINS_4gemm6kernel13GemmUniversalIN4cute5tupleIJiiiiEEENS1_10collective13CollectiveMmaINS1_35MainloopSm100TmaUmmaWarpSpecializedILi8ELi2ELi4ENS5_IJNS4_1CILi2EEESB_NSA_ILi1EEEEEEEENS5_IJNSA_ILi256EEENSA_ILi128EEENSA_ILi64EEEEEENS_6half_tENS5_IJlSC_lEEESJ_SK_NS4_8TiledMMAINS4_8MMA_AtomIJNS4_26SM100_MMA_F16BF16_2x1SM_SSISJ_SJ_fLi256ELi128ELNS4_4UMMA5MajorE0ELSP_0ELNSO_7ScaleInE0ELSQ_0EEEEEENS4_6LayoutINS5_IJSC_SC_SC_EEENS5_IJNSA_ILi0EEESV_SV_EEEEENS5_IJNS4_10UnderscoreESY_SY_EEEEENS4_28SM100_TMA_2SM_LOAD_MULTICASTENS4_14ComposedLayoutINS4_7SwizzleILi3ELi4ELi3EEENS4_18smem_ptr_flag_bitsILi16EEENST_INS5_IJNSA_ILi8EEESH_EEENS5_IJSH_SC_EEEEEEEvNS4_8identityENS4_18SM100_TMA_2SM_LOADES1B_vS1C_EENS_8epilogue10collective18CollectiveEpilogueINS1F_23Sm100TmaWarpSpecializedILi4ELi2ELi32ELb1ELb0EEEJNS5_IJSG_SG_SH_EEENS5_IJNST_ISG_SC_EENST_INSA_ILi32EEESC_EEEEESJ_SK_SJ_SK_NS1F_6fusion15FusionCallbacksIS1J_NS1P_17LinearCombinationISJ_fSJ_fLNS_15FloatRoundStyleE2EEES1K_S1O_JEEENS4_5SM1004TMEM4LOAD26SM100_TMEM_LOAD_32dp32b32xENS4_13SM90_TMA_LOADENS12_INS13_ILi2ELi4ELi3EEES16_NST_INS5_IJS17_S1M_EEENS5_IJS1M_SC_EEEEEEENS4_39AutoVectorizingCopyWithAssumedAlignmentILi128EEENS4_14SM90_TMA_STOREES24_S26_S26_EEEvvEEEEvNT_6ParamsE,"ax",@progbits
	.align	128
.text._ZN7cutlass13device_kernelINS_4gemm6kernel13GemmUniversalIN4cute5tupleIJiiiiEEENS1_10collective13CollectiveMmaINS1_35MainloopSm100TmaUmmaWarpSpecializedILi8ELi2ELi4ENS5_IJNS4_1CILi2EEESB_NSA_ILi1EEEEEEEENS5_IJNSA_ILi256EEENSA_ILi128EEENSA_ILi64EEEEEENS_6half_tENS5_IJlSC_lEEESJ_SK_NS4_8TiledMMAINS4_8MMA_AtomIJNS4_26SM100_MMA_F16BF16_2x1SM_SSISJ_SJ_fLi256ELi128ELNS4_4UMMA5MajorE0ELSP_0ELNSO_7ScaleInE0ELSQ_0EEEEEENS4_6LayoutINS5_IJSC_SC_SC_EEENS5_IJNSA_ILi0EEESV_SV_EEEEENS5_IJNS4_10UnderscoreESY_SY_EEEEENS4_28SM100_TMA_2SM_LOAD_MULTICASTENS4_14ComposedLayoutINS4_7SwizzleILi3ELi4ELi3EEENS4_18smem_ptr_flag_bitsILi16EEENST_INS5_IJNSA_ILi8EEESH_EEENS5_IJSH_SC_EEEEEEEvNS4_8identityENS4_18SM100_TMA_2SM_LOADES1B_vS1C_EENS_8epilogue10collective18CollectiveEpilogueINS1F_23Sm100TmaWarpSpecializedILi4ELi2ELi32ELb1ELb0EEEJNS5_IJSG_SG_SH_EEENS5_IJNST_ISG_SC_EENST_INSA_ILi32EEESC_EEEEESJ_SK_SJ_SK_NS1F_6fusion15FusionCallbacksIS1J_NS1P_17LinearCombinationISJ_fSJ_fLNS_15FloatRoundStyleE2EEES1K_S1O_JEEENS4_5SM1004TMEM4LOAD26SM100_TMEM_LOAD_32dp32b32xENS4_13SM90_TMA_LOADENS12_INS13_ILi2ELi4ELi3EEES16_NST_INS5_IJS17_S1M_EEENS5_IJS1M_SC_EEEEEEENS4_39AutoVectorizingCopyWithAssumedAlignmentILi128EEENS4_14SM90_TMA_STOREES24_S26_S26_EEEvvEEEEvNT_6ParamsE:
        .type           _ZN7cutlass13device_kernelINS_4gemm6kernel13GemmUniversalIN4cute5tupleIJiiiiEEENS1_10collective13CollectiveMmaINS1_35MainloopSm100TmaUmmaWarpSpecializedILi8ELi2ELi4ENS5_IJNS4_1CILi2EEESB_NSA_ILi1EEEEEEEENS5_IJNSA_ILi256EEENSA_ILi128EEENSA_ILi64EEEEEENS_6half_tENS5_IJlSC_lEEESJ_SK_NS4_8TiledMMAINS4_8MMA_AtomIJNS4_26SM100_MMA_F16BF16_2x1SM_SSISJ_SJ_fLi256ELi128ELNS4_4UMMA5MajorE0ELSP_0ELNSO_7ScaleInE0ELSQ_0EEEEEENS4_6LayoutINS5_IJSC_SC_SC_EEENS5_IJNSA_ILi0EEESV_SV_EEEEENS5_IJNS4_10UnderscoreESY_SY_EEEEENS4_28SM100_TMA_2SM_LOAD_MULTICASTENS4_14ComposedLayoutINS4_7SwizzleILi3ELi4ELi3EEENS4_18smem_ptr_flag_bitsILi16EEENST_INS5_IJNSA_ILi8EEESH_EEENS5_IJSH_SC_EEEEEEEvNS4_8identityENS4_18SM100_TMA_2SM_LOADES1B_vS1C_EENS_8epilogue10collective18CollectiveEpilogueINS1F_23Sm100TmaWarpSpecializedILi4ELi2ELi32ELb1ELb0EEEJNS5_IJSG_SG_SH_EEENS5_IJNST_ISG_SC_EENST_INSA_ILi32EEESC_EEEEESJ_SK_SJ_SK_NS1F_6fusion15FusionCallbacksIS1J_NS1P_17LinearCombinationISJ_fSJ_fLNS_15FloatRoundStyleE2EEES1K_S1O_JEEENS4_5SM1004TMEM4LOAD26SM100_TMEM_LOAD_32dp32b32xENS4_13SM90_TMA_LOADENS12_INS13_ILi2ELi4ELi3EEES16_NST_INS5_IJS17_S1M_EEENS5_IJS1M_SC_EEEEEEENS4_39AutoVectorizingCopyWithAssumedAlignmentILi128EEENS4_14SM90_TMA_STOREES24_S26_S26_EEEvvEEEEvNT_6ParamsE,@function
        .size           _ZN7cutlass13device_kernelINS_4gemm6kernel13GemmUniversalIN4cute5tupleIJiiiiEEENS1_10collective13CollectiveMmaINS1_35MainloopSm100TmaUmmaWarpSpecializedILi8ELi2ELi4ENS5_IJNS4_1CILi2EEESB_NSA_ILi1EEEEEEEENS5_IJNSA_ILi256EEENSA_ILi128EEENSA_ILi64EEEEEENS_6half_tENS5_IJlSC_lEEESJ_SK_NS4_8TiledMMAINS4_8MMA_AtomIJNS4_26SM100_MMA_F16BF16_2x1SM_SSISJ_SJ_fLi256ELi128ELNS4_4UMMA5MajorE0ELSP_0ELNSO_7ScaleInE0ELSQ_0EEEEEENS4_6LayoutINS5_IJSC_SC_SC_EEENS5_IJNSA_ILi0EEESV_SV_EEEEENS5_IJNS4_10UnderscoreESY_SY_EEEEENS4_28SM100_TMA_2SM_LOAD_MULTICASTENS4_14ComposedLayoutINS4_7SwizzleILi3ELi4ELi3EEENS4_18smem_ptr_flag_bitsILi16EEENST_INS5_IJNSA_ILi8EEESH_EEENS5_IJSH_SC_EEEEEEEvNS4_8identityENS4_18SM100_TMA_2SM_LOADES1B_vS1C_EENS_8epilogue10collective18CollectiveEpilogueINS1F_23Sm100TmaWarpSpecializedILi4ELi2ELi32ELb1ELb0EEEJNS5_IJSG_SG_SH_EEENS5_IJNST_ISG_SC_EENST_INSA_ILi32EEESC_EEEEESJ_SK_SJ_SK_NS1F_6fusion15FusionCallbacksIS1J_NS1P_17LinearCombinationISJ_fSJ_fLNS_15FloatRoundStyleE2EEES1K_S1O_JEEENS4_5SM1004TMEM4LOAD26SM100_TMEM_LOAD_32dp32b32xENS4_13SM90_TMA_LOADENS12_INS13_ILi2ELi4ELi3EEES16_NST_INS5_IJS17_S1M_EEENS5_IJS1M_SC_EEEEEEENS4_39AutoVectorizingCopyWithAssumedAlignmentILi128EEENS4_14SM90_TMA_STOREES24_S26_S26_EEEvvEEEEvNT_6ParamsE,(.L_x_209 - _ZN7cutlass13device_kernelINS_4gemm6kernel13GemmUniversalIN4cute5tupleIJiiiiEEENS1_10collective13CollectiveMmaINS1_35MainloopSm100TmaUmmaWarpSpecializedILi8ELi2ELi4ENS5_IJNS4_1CILi2EEESB_NSA_ILi1EEEEEEEENS5_IJNSA_ILi256EEENSA_ILi128EEENSA_ILi64EEEEEENS_6half_tENS5_IJlSC_lEEESJ_SK_NS4_8TiledMMAINS4_8MMA_AtomIJNS4_26SM100_MMA_F16BF16_2x1SM_SSISJ_SJ_fLi256ELi128ELNS4_4UMMA5MajorE0ELSP_0ELNSO_7ScaleInE0ELSQ_0EEEEEENS4_6LayoutINS5_IJSC_SC_SC_EEENS5_IJNSA_ILi0EEESV_SV_EEEEENS5_IJNS4_10UnderscoreESY_SY_EEEEENS4_28SM100_TMA_2SM_LOAD_MULTICASTENS4_14ComposedLayoutINS4_7SwizzleILi3ELi4ELi3EEENS4_18smem_ptr_flag_bitsILi16EEENST_INS5_IJNSA_ILi8EEESH_EEENS5_IJSH_SC_EEEEEEEvNS4_8identityENS4_18SM100_TMA_2SM_LOADES1B_vS1C_EENS_8epilogue10collective18CollectiveEpilogueINS1F_23Sm100TmaWarpSpecializedILi4ELi2ELi32ELb1ELb0EEEJNS5_IJSG_SG_SH_EEENS5_IJNST_ISG_SC_EENST_INSA_ILi32EEESC_EEEEESJ_SK_SJ_SK_NS1F_6fusion15FusionCallbacksIS1J_NS1P_17LinearCombinationISJ_fSJ_fLNS_15FloatRoundStyleE2EEES1K_S1O_JEEENS4_5SM1004TMEM4LOAD26SM100_TMEM_LOAD_32dp32b32xENS4_13SM90_TMA_LOADENS12_INS13_ILi2ELi4ELi3EEES16_NST_INS5_IJS17_S1M_EEENS5_IJS1M_SC_EEEEEEENS4_39AutoVectorizingCopyWithAssumedAlignmentILi128EEENS4_14SM90_TMA_STOREES24_S26_S26_EEEvvEEEEvNT_6ParamsE)
        .other          _ZN7cutlass13device_kernelINS_4gemm6kernel13GemmUniversalIN4cute5tupleIJiiiiEEENS1_10collective13CollectiveMmaINS1_35MainloopSm100TmaUmmaWarpSpecializedILi8ELi2ELi4ENS5_IJNS4_1CILi2EEESB_NSA_ILi1EEEEEEEENS5_IJNSA_ILi256EEENSA_ILi128EEENSA_ILi64EEEEEENS_6half_tENS5_IJlSC_lEEESJ_SK_NS4_8TiledMMAINS4_8MMA_AtomIJNS4_26SM100_MMA_F16BF16_2x1SM_SSISJ_SJ_fLi256ELi128ELNS4_4UMMA5MajorE0ELSP_0ELNSO_7ScaleInE0ELSQ_0EEEEEENS4_6LayoutINS5_IJSC_SC_SC_EEENS5_IJNSA_ILi0EEESV_SV_EEEEENS5_IJNS4_10UnderscoreESY_SY_EEEEENS4_28SM100_TMA_2SM_LOAD_MULTICASTENS4_14ComposedLayoutINS4_7SwizzleILi3ELi4ELi3EEENS4_18smem_ptr_flag_bitsILi16EEENST_INS5_IJNSA_ILi8EEESH_EEENS5_IJSH_SC_EEEEEEEvNS4_8identityENS4_18SM100_TMA_2SM_LOADES1B_vS1C_EENS_8epilogue10collective18CollectiveEpilogueINS1F_23Sm100TmaWarpSpecializedILi4ELi2ELi32ELb1ELb0EEEJNS5_IJSG_SG_SH_EEENS5_IJNST_ISG_SC_EENST_INSA_ILi32EEESC_EEEEESJ_SK_SJ_SK_NS1F_6fusion15FusionCallbacksIS1J_NS1P_17LinearCombinationISJ_fSJ_fLNS_15FloatRoundStyleE2EEES1K_S1O_JEEENS4_5SM1004TMEM4LOAD26SM100_TMEM_LOAD_32dp32b32xENS4_13SM90_TMA_LOADENS12_INS13_ILi2ELi4ELi3EEES16_NST_INS5_IJS17_S1M_EEENS5_IJS1M_SC_EEEEEEENS4_39AutoVectorizingCopyWithAssumedAlignmentILi128EEENS4_14SM90_TMA_STOREES24_S26_S26_EEEvvEEEEvNT_6ParamsE,@"STO_CUDA_ENTRY STV_DEFAULT"
_ZN7cutlass13device_kernelINS_4gemm6kernel13GemmUniversalIN4cute5tupleIJiiiiEEENS1_10collective13CollectiveMmaINS1_35MainloopSm100TmaUmmaWarpSpecializedILi8ELi2ELi4ENS5_IJNS4_1CILi2EEESB_NSA_ILi1EEEEEEEENS5_IJNSA_ILi256EEENSA_ILi128EEENSA_ILi64EEEEEENS_6half_tENS5_IJlSC_lEEESJ_SK_NS4_8TiledMMAINS4_8MMA_AtomIJNS4_26SM100_MMA_F16BF16_2x1SM_SSISJ_SJ_fLi256ELi128ELNS4_4UMMA5MajorE0ELSP_0ELNSO_7ScaleInE0ELSQ_0EEEEEENS4_6LayoutINS5_IJSC_SC_SC_EEENS5_IJNSA_ILi0EEESV_SV_EEEEENS5_IJNS4_10UnderscoreESY_SY_EEEEENS4_28SM100_TMA_2SM_LOAD_MULTICASTENS4_14ComposedLayoutINS4_7SwizzleILi3ELi4ELi3EEENS4_18smem_ptr_flag_bitsILi16EEENST_INS5_IJNSA_ILi8EEESH_EEENS5_IJSH_SC_EEEEEEEvNS4_8identityENS4_18SM100_TMA_2SM_LOADES1B_vS1C_EENS_8epilogue10collective18CollectiveEpilogueINS1F_23Sm100TmaWarpSpecializedILi4ELi2ELi32ELb1ELb0EEEJNS5_IJSG_SG_SH_EEENS5_IJNST_ISG_SC_EENST_INSA_ILi32EEESC_EEEEESJ_SK_SJ_SK_NS1F_6fusion15FusionCallbacksIS1J_NS1P_17LinearCombinationISJ_fSJ_fLNS_15FloatRoundStyleE2EEES1K_S1O_JEEENS4_5SM1004TMEM4LOAD26SM100_TMEM_LOAD_32dp32b32xENS4_13SM90_TMA_LOADENS12_INS13_ILi2ELi4ELi3EEES16_NST_INS5_IJS17_S1M_EEENS5_IJS1M_SC_EEEEEEENS4_39AutoVectorizingCopyWithAssumedAlignmentILi128EEENS4_14SM90_TMA_STOREES24_S26_S26_EEEvvEEEEvNT_6ParamsE:
[----:B------:R-:W1:Y:S01]  /*0000*/  LDC R1, c[0x0][0x37c] ;  /* 0x0000df00ff017b82 */ /* 0x000e620000000800 */
[----:B------:R-:W2:Y:S01]  /*0010*/  S2R R95, SR_TID.X ;  /* 0x00000000005f7919 */ /* 0x000ea20000002100 */
[----:B------:R-:W3:Y:S06]  /*0020*/  LDCU.64 UR8, c[0x0][0x890] ;  /* 0x00011200ff0877ac */ /* 0x000eec0008000a00 */
[----:B------:R-:W4:Y:S01]  /*0030*/  S2UR UR4, SR_CgaCtaId ;  /* 0x00000000000479c3 */ /* 0x000f220000008800 */
[----:B------:R-:W-:Y:S02]  /*0040*/  PRMT R80, RZ, 0x7610, R80 ;  /* 0x00007610ff507816 */ /* 0x000fe40000000050 */
[----:B------:R-:W-:Y:S01]  /*0050*/  ELECT P1, URZ, PT ;  /* 0x0000000000ff782f */ /* 0x000fe20003820000 */
[----:B---3--:R-:W-:-:S04]  /*0060*/  UISETP.NE.U32.AND UP0, UPT, UR8, URZ, UPT ;  /* 0x000000ff0800728c */ /* 0x008fc8000bf05070 */
[----:B------:R-:W-:Y:S02]  /*0070*/  UISETP.NE.AND.EX UP0, UPT, UR9, URZ, UPT, UP0 ;  /* 0x000000ff0900728c */ /* 0x000fe4000bf05300 */
[----:B----4-:R-:W-:Y:S02]  /*0080*/  ULOP3.LUT UR46, UR4, 0x1, URZ, 0xc0, !UPT ;  /* 0x00000001042e7892 */ /* 0x010fe4000f8ec0ff */
[----:B------:R-:W-:Y:S01]  /*0090*/  ULOP3.LUT UR45, UR4, 0x1, URZ, 0x3c, !UPT ;  /* 0x00000001042d7892 */ /* 0x000fe2000f8e3cff */
[----:B--2---:R-:W-:-:S05]  /*00a0*/  SHF.R.U32.HI R81, RZ, 0x5, R95 ;  /* 0x00000005ff517819 */ /* 0x004fca000001165f */
[----:B------:R-:W2:Y:S02]  /*00b0*/  SHFL.IDX PT, R0, R81, RZ, 0x1f ;  /* 0x00001fff51007589 */ /* 0x000ea400000e0000 */
[----:B--2---:R-:W-:Y:S01]  /*00c0*/  R2UR UR13, R0 ;  /* 0x00000000000d72ca */ /* 0x004fe200000e0000 */
[----:B-1----:R-:W-:-:S14]  /*00d0*/  BRA.U UP0, `(.L_x_0) ;  /* 0x0000000100307547 */ /* 0x002fdc000b800000 */
[----:B------:R-:W1:Y:S02]  /*00e0*/  LDCU.64 UR4, c[0x0][0x888] ;  /* 0x00011100ff0477ac */ /* 0x000e640008000a00 */
[----:B-1----:R-:W-:-:S04]  /*00f0*/  UISETP.NE.U32.AND UP0, UPT, UR4, URZ, UPT ;  /* 0x000000ff0400728c */ /* 0x002fc8000bf05070 */
[----:B------:R-:W-:-:S09]  /*0100*/  UISETP.NE.AND.EX UP0, UPT, UR5, URZ, UPT, UP0 ;  /* 0x000000ff0500728c */ /* 0x000fd2000bf05300 */
[----:B------:R-:W-:Y:S05]  /*0110*/  BRA.U !UP0, `(.L_x_1) ;  /* 0x0000000108147547 */ /* 0x000fea000b800000 */
[----:B------:R-:W1:Y:S01]  /*0120*/  LDC.64 R2, c[0x0][0x888] ;  /* 0x00022200ff027b82 */ /* 0x000e620000000a00 */
[----:B------:R-:W1:Y:S02]  /*0130*/  LDCU.64 UR4, c[0x0][0x358] ;  /* 0x00006b00ff0477ac */ /* 0x000e640008000a00 */
[----:B-1----:R1:W5:Y:S01]  /*0140*/  LDG.E R41, desc[UR4][R2.64] ;  /* 0x0000000402297981 */ /* 0x002362000c1e1900 */
[----:B------:R-:W-:Y:S01]  /*0150*/  HFMA2 R80, -RZ, RZ, 0, 5.9604644775390625e-08 ;  /* 0x00000001ff507431 */ /* 0x000fe200000001ff */
[----:B------:R-:W-:Y:S05]  /*0160*/  BRA `(.L_x_0) ;  /* 0x00000000000c7947 */ /* 0x000fea0003800000 */
.L_x_1:
[----:B------:R-:W1:Y:S01]  /*0170*/  LDCU UR4, c[0x0][0x880] ;  /* 0x00011000ff0477ac */ /* 0x000e620008000800 */
[----:B------:R-:W-:Y:S01]  /*0180*/  HFMA2 R80, -RZ, RZ, 0, 5.9604644775390625e-08 ;  /* 0x00000001ff507431 */ /* 0x000fe200000001ff */
[----:B-1----:R-:W-:-:S07]  /*0190*/  MOV R41, UR4 ;  /* 0x0000000400297c02 */ /* 0x002fce0008000f00 */
.L_x_0:
[----:B------:R-:W2:Y:S02]  /*01a0*/  LDCU.64 UR4, c[0x0][0x8b0] ;  /* 0x00011600ff0477ac */ /* 0x000ea40008000a00 */
[----:B--2---:R-:W-:-:S04]  /*01b0*/  UISETP.NE.U32.AND UP0, UPT, UR4, URZ, UPT ;  /* 0x000000ff0400728c */ /* 0x004fc8000bf05070 */
[----:B------:R-:W-:-:S09]  /*01c0*/  UISETP.NE.AND.EX UP0, UPT, UR5, URZ, UPT, UP0 ;  /* 0x000000ff0500728c */ /* 0x000fd2000bf05300 */
[----:B------:R-:W-:Y:S05]  /*01d0*/  BRA.U UP0, `(.L_x_2) ;  /* 0x0000000100287547 */ /* 0x000fea000b800000 */
[----:B------:R-:W2:Y:S02]  /*01e0*/  LDCU.64 UR4, c[0x0][0x8a8] ;  /* 0x00011500ff0477ac */ /* 0x000ea40008000a00 */
[----:B--2---:R-:W-:-:S04]  /*01f0*/  UISETP.NE.U32.AND UP0, UPT, UR4, URZ, UPT ;  /* 0x000000ff0400728c */ /* 0x004fc8000bf05070 */
[----:B------:R-:W-:-:S09]  /*0200*/  UISETP.NE.AND.EX UP0, UPT, UR5, URZ, UPT, UP0 ;  /* 0x000000ff0500728c */ /* 0x000fd2000bf05300 */
[----:B------:R-:W-:Y:S05]  /*0210*/  BRA.U !UP0, `(.L_x_3) ;  /* 0x0000000108107547 */ /* 0x000fea000b800000 */
[----:B------:R-:W2:Y:S01]  /*0220*/  LDC.64 R38, c[0x0][0x8a8] ;  /* 0x00022a00ff267b82 */ /* 0x000ea20000000a00 */
[----:B------:R-:W2:Y:S02]  /*0230*/  LDCU.64 UR4, c[0x0][0x358] ;  /* 0x00006b00ff0477ac */ /* 0x000ea40008000a00 */
[----:B--2---:R2:W5:Y:S01]  /*0240*/  LDG.E R38, desc[UR4][R38.64] ;  /* 0x0000000426267981 */ /* 0x004562000c1e1900 */
[----:B------:R-:W-:Y:S05]  /*0250*/  BRA `(.L_x_2) ;  /* 0x0000000000087947 */ /* 0x000fea0003800000 */
.L_x_3:
[----:B------:R-:W2:Y:S02]  /*0260*/  LDCU UR4, c[0x0][0x8a0] ;  /* 0x00011400ff0477ac */ /* 0x000ea40008000800 */
[----:B--2---:R-:W-:Y:S02]  /*0270*/  MOV R38, UR4 ;  /* 0x0000000400267c02 */ /* 0x004fe40008000f00 */
.L_x_2:
[----:B------:R-:W-:Y:S01]  /*0280*/  IMAD.U32 R0, RZ, RZ, UR13 ;  /* 0x0000000dff007e24 */ /* 0x000fe2000f8e00ff */
[----:B------:R-:W-:Y:S04]  /*0290*/  BSSY.RECONVERGENT B0, `(.L_x_4) ;  /* 0x000000c000007945 */ /* 0x000fe80003800200 */
[C---:B------:R-:W-:Y:S02]  /*02a0*/  ISETP.NE.OR P2, PT, R0.reuse, 0x1, !P1 ;  /* 0x000000010000780c */ /* 0x040fe40004f45670 */
[----:B------:R-:W-:-:S11]  /*02b0*/  ISETP.NE.OR P0, PT, R0, 0x3, !P1 ;  /* 0x000000030000780c */ /* 0x000fd60004f05670 */
[----:B------:R-:W-:Y:S05]  /*02c0*/  @P2 BRA `(.L_x_5) ;  /* 0x0000000000202947 */ /* 0x000fea0003800000 */
[----:B------:R-:W3:Y:S02]  /*02d0*/  LDCU.64 UR4, c[0x0][0x348] ;  /* 0x00006900ff0477ac */ /* 0x000ee40008000a00 */
[----:B---3--:R-:W-:Y:S02]  /*02e0*/  UIADD3 UR6, UP1, UPT, UR4, 0x80, URZ ;  /* 0x0000008004067890 */ /* 0x008fe4000ff3e0ff */
[----:B------:R-:W-:Y:S02]  /*02f0*/  UIADD3 UR4, UP0, UPT, UR4, 0x180, URZ ;  /* 0x0000018004047890 */ /* 0x000fe4000ff1e0ff */
[----:B------:R-:W-:Y:S02]  /*0300*/  UIADD3.X UR7, UPT, UPT, URZ, UR5, URZ, UP1, !UPT ;  /* 0x00000005ff077290 */ /* 0x000fe40008ffe4ff */
[----:B------:R-:W-:-:S07]  /*0310*/  UIADD3.X UR5, UPT, UPT, URZ, UR5, URZ, UP0, !UPT ;  /* 0x00000005ff057290 */ /* 0x000fce00087fe4ff */
[----:B------:R3:W-:Y:S02]  /*0320*/  UTMACCTL.PF [UR6] ;  /* 0x00000000060079b9 */ /* 0x0007e40008040000 */
[----:B------:R3:W-:Y:S02]  /*0330*/  UTMACCTL.PF [UR4] ;  /* 0x00000000040079b9 */ /* 0x0007e40008040000 */
[----:B---3--:R-:W-:Y:S01]  /*0340*/  NOP ;  /* 0x0000000000007918 */ /* 0x008fe20000000000 */
.L_x_5:
[----:B------:R-:W-:Y:S05]  /*0350*/  BSYNC.RECONVERGENT B0 ;  /* 0x0000000000007941 */ /* 0x000fea0003800200 */
.L_x_4:
[----:B------:R-:W-:Y:S04]  /*0360*/  BSSY.RECONVERGENT B0, `(.L_x_6) ;  /* 0x000000a000007945 */ /* 0x000fe80003800200 */
        /* <DEDUP_REMOVED lines=9> */
.L_x_7:
[----:B------:R-:W-:Y:S05]  /*0400*/  BSYNC.RECONVERGENT B0 ;  /* 0x0000000000007941 */ /* 0x000fea0003800200 */
.L_x_6:
[----:B------:R-:W3:Y:S01]  /*0410*/  LDCU.64 UR4, c[0x0][0x888] ;  /* 0x00011100ff0477ac */ /* 0x000ee20008000a00 */
[----:B------:R-:W-:Y:S02]  /*0420*/  UISETP.EQ.U32.AND UP1, UPT, UR8, URZ, UPT ;  /* 0x000000ff0800728c */ /* 0x000fe4000bf22070 */
[----:B------:R-:W-:Y:S02]  /*0430*/  UPLOP3.LUT UP3, UPT, UPT, UPT, UPT, 0x80, 0x8 ;  /* 0x000000000008789c */ /* 0x000fe40003f6f070 */
[----:B---3--:R-:W-:-:S04]  /*0440*/  UISETP.NE.U32.AND UP0, UPT, UR4, URZ, UPT ;  /* 0x000000ff0400728c */ /* 0x008fc8000bf05070 */
[----:B------:R-:W-:-:S04]  /*0450*/  UISETP.NE.AND.EX UP0, UPT, UR5, URZ, UPT, UP0 ;  /* 0x000000ff0500728c */ /* 0x000fc8000bf05300 */
[----:B------:R-:W-:-:S04]  /*0460*/  UISETP.EQ.OR.EX UP2, UPT, UR9, URZ, !UP0, UP1 ;  /* 0x000000ff0900728c */ /* 0x000fc8000c742710 */
[----:B------:R-:W-:-:S06]  /*0470*/  UP2UR UR4, UPR, URZ, 0x4 ;  /* 0x00000004ff047883 */ /* 0x000fcc0008000000 */
[----:B------:R-:W-:Y:S01]  /*0480*/  MOV R84, UR4 ;  /* 0x0000000400547c02 */ /* 0x000fe20008000f00 */
[----:B------:R-:W-:Y:S06]  /*0490*/  BRA.U !UP2, `(.L_x_8) ;  /* 0x000000010a207547 */ /* 0x000fec000b800000 */
[----:B------:R-:W-:Y:S01]  /*04a0*/  UISETP.NE.U32.AND UP1, UPT, UR8, URZ, UPT ;  /* 0x000000ff0800728c */ /* 0x000fe2000bf25070 */
[----:B-----5:R-:W-:Y:S01]  /*04b0*/  FSETP.NEU.AND P0, PT, R41, RZ, PT ;  /* 0x000000ff2900720b */ /* 0x020fe20003f0d000 */
[----:B------:R-:W-:Y:S02]  /*04c0*/  USEL UR4, URZ, 0xffffffff, UP0 ;  /* 0xffffffffff047887 */ /* 0x000fe40008000000 */
[----:B------:R-:W-:-:S10]  /*04d0*/  UISETP.NE.AND.EX UP1, UPT, UR9, URZ, UPT, UP1 ;  /* 0x000000ff0900728c */ /* 0x000fd4000bf25310 */
[----:B------:R-:W-:Y:S01]  /*04e0*/  VOTEU.ANY UP0, P0 ;  /* 0x0000000000ff7886 */ /* 0x000fe20000000100 */
[----:B------:R-:W-:-:S04]  /*04f0*/  @!UP1 USEL UR4, URZ, 0xffffffff, UP0 ;  /* 0xffffffffff049887 */ /* 0x000fc80008000000 */
[----:B------:R-:W-:-:S04]  /*0500*/  ULOP3.LUT UR4, UR4, 0x1, URZ, 0xc0, !UPT ;  /* 0x0000000104047892 */ /* 0x000fc8000f8ec0ff */
[----:B------:R-:W-:-:S11]  /*0510*/  UISETP.NE.U32.AND UP3, UPT, UR4, 0x1, UPT ;  /* 0x000000010400788c */ /* 0x000fd6000bf65070 */
.L_x_8:
[----:B------:R-:W3:Y:S01]  /*0520*/  SHFL.IDX PT, R0, R81, RZ, 0x1f ;  /* 0x00001fff51007589 */ /* 0x000ee200000e0000 */
[----:B------:R-:W-:-:S04]  /*0530*/  UISETP.NE.AND UP0, UPT, UR13, 0x2, UPT ;  /* 0x000000020d00788c */ /* 0x000fc8000bf05270 */
[----:B------:R-:W-:Y:S02]  /*0540*/  UISETP.EQ.AND UP1, UPT, UR46, URZ, !UP0 ;  /* 0x000000ff2e00728c */ /* 0x000fe4000c722270 */
[----:B------:R-:W-:-:S04]  /*0550*/  USEL UR48, URZ, 0x1, UP0 ;  /* 0x00000001ff307887 */ /* 0x000fc80008000000 */
[----:B------:R-:W-:Y:S02]  /*0560*/  PLOP3.LUT P3, PT, P1, PT, UP1, 0x80, 0x8 ;  /* 0x000000000008781c */ /* 0x000fe40000f6f018 */
[----:B---3--:R-:W-:-:S13]  /*0570*/  ISETP.NE.AND P0, PT, R0, RZ, PT ;  /* 0x000000ff0000720c */ /* 0x008fda0003f05270 */
[----:B------:R-:W-:Y:S05]  /*0580*/  @P0 BRA `(.L_x_9) ;  /* 0x0000000000780947 */ /* 0x000fea0003800000 */
[----:B------:R-:W3:Y:S01]  /*0590*/  S2UR UR5, SR_CgaCtaId ;  /* 0x00000000000579c3 */ /* 0x000ee20000008800 */
[----:B------:R-:W-:Y:S01]  /*05a0*/  UMOV UR4, 0x400 ;  /* 0x0000040000047882 */ /* 0x000fe20000000000 */
[----:B------:R-:W-:Y:S01]  /*05b0*/  UMOV UR8, 0x1 ;  /* 0x0000000100087882 */ /* 0x000fe20000000000 */
[----:B------:R-:W-:Y:S01]  /*05c0*/  UMOV UR6, 0x2 ;  /* 0x0000000200067882 */ /* 0x000fe20000000000 */
[----:B------:R-:W-:-:S04]  /*05d0*/  UIADD3 UR8, UPT, UPT, -UR8, 0x100000, URZ ;  /* 0x0010000008087890 */ /* 0x000fc8000fffe1ff */
[----:B------:R-:W-:Y:S02]  /*05e0*/  USHF.L.U32 UR9, UR8, 0xb, URZ ;  /* 0x0000000b08097899 */ /* 0x000fe400080006ff */
[----:B------:R-:W-:Y:S02]  /*05f0*/  USHF.L.U32 UR8, UR8, 0x1, URZ ;  /* 0x0000000108087899 */ /* 0x000fe400080006ff */
[----:B------:R-:W-:-:S04]  /*0600*/  UIADD3 UR6, UPT, UPT, -UR6, 0x100000, URZ ;  /* 0x0010000006067890 */ /* 0x000fc8000fffe1ff */
[----:B------:R-:W-:Y:S02]  /*0610*/  USHF.L.U32 UR7, UR6, 0xb, URZ ;  /* 0x0000000b06077899 */ /* 0x000fe400080006ff */
[----:B------:R-:W-:Y:S01]  /*0620*/  USHF.L.U32 UR6, UR6, 0x1, URZ ;  /* 0x0000000106067899 */ /* 0x000fe200080006ff */
[----:B------:R-:W-:Y:S01]  /*0630*/  ELECT P0, URZ, PT ;  /* 0x0000000000ff782f */ /* 0x000fe20003800000 */
[----:B---3--:R-:W-:Y:S01]  /*0640*/  ULEA UR4, UR5, UR4, 0x18 ;  /* 0x0000000405047291 */ /* 0x008fe2000f8ec0ff */
[----:B------:R-:W3:Y:S11]  /*0650*/  FENCE.VIEW.ASYNC.S ;  /* 0x00000000000073c6 */ /* 0x000ef60000000000 */
[----:B---3--:R3:W4:Y:S01]  /*0660*/  SYNCS.EXCH.64 URZ, [UR4], UR8 ;  /* 0x0000000804ff75b2 */ /* 0x0087220008000100 */
[----:B------:R3:W1:Y:S01]  /*0670*/  SYNCS.EXCH.64 URZ, [UR4+0x40], UR6 ;  /* 0x0000400604ff75b2 */ /* 0x0006620008000100 */
        /* <DEDUP_REMOVED lines=13> */
[----:B------:R3:W1:Y:S02]  /*0750*/  SYNCS.EXCH.64 URZ, [UR4+0x78], UR6 ;  /* 0x0000780604ff75b2 */ /* 0x0006640008000100 */
[----:B---3--:R-:W-:Y:S01]  /*0760*/  NOP ;  /* 0x0000000000007918 */ /* 0x008fe20000000000 */
.L_x_9:
[----:B------:R-:W3:Y:S01]  /*0770*/  SHFL.IDX PT, R0, R81, RZ, 0x1f ;  /* 0x00001fff51007589 */ /* 0x000ee200000e0000 */
[----:B------:R-:W-:Y:S01]  /*0780*/  NOP ;  /* 0x0000000000007918 */ /* 0x000fe20000000000 */
[----:B---3--:R-:W-:-:S13]  /*0790*/  ISETP.NE.AND P0, PT, R0, 0x1, PT ;  /* 0x000000010000780c */ /* 0x008fda0003f05270 */
        /* <DEDUP_REMOVED lines=14> */
[----:B---3--:R3:W1:Y:S01]  /*0880*/  SYNCS.EXCH.64 URZ, [UR4+0x80], UR8 ;  /* 0x0000800804ff75b2 */ /* 0x0086620008000100 */
[----:B------:R3:W1:Y:S01]  /*0890*/  SYNCS.EXCH.64 URZ, [UR4+0xa0], UR6 ;  /* 0x0000a00604ff75b2 */ /* 0x0006620008000100 */
[----:B------:R3:W1:Y:S01]  /*08a0*/  SYNCS.EXCH.64 URZ, [UR4+0x88], UR8 ;  /* 0x0000880804ff75b2 */ /* 0x0006620008000100 */
[----:B------:R3:W1:Y:S01]  /*08b0*/  SYNCS.EXCH.64 URZ, [UR4+0xa8], UR6 ;  /* 0x0000a80604ff75b2 */ /* 0x0006620008000100 */
[----:B------:R3:W1:Y:S01]  /*08c0*/  SYNCS.EXCH.64 URZ, [UR4+0x90], UR8 ;  /* 0x0000900804ff75b2 */ /* 0x0006620008000100 */
[----:B------:R3:W1:Y:S01]  /*08d0*/  SYNCS.EXCH.64 URZ, [UR4+0xb0], UR6 ;  /* 0x0000b00604ff75b2 */ /* 0x0006620008000100 */
[----:B------:R3:W1:Y:S01]  /*08e0*/  SYNCS.EXCH.64 URZ, [UR4+0x98], UR8 ;  /* 0x0000980804ff75b2 */ /* 0x0006620008000100 */
[----:B------:R3:W1:Y:S01]  /*08f0*/  SYNCS.EXCH.64 URZ, [UR4+0xb8], UR6 ;  /* 0x0000b80604ff75b2 */ /* 0x0006620008000100 */
[----:B------:R-:W-:Y:S01]  /*0900*/  NOP ;  /* 0x0000000000007918 */ /* 0x000fe20000000000 */
.L_x_10:
[----:B------:R-:W2:Y:S01]  /*0910*/  SHFL.IDX PT, R0, R81, RZ, 0x1f ;  /* 0x00001fff51007589 */ /* 0x000ea200000e0000 */
[----:B------:R-:W-:Y:S01]  /*0920*/  NOP ;  /* 0x0000000000007918 */ /* 0x000fe20000000000 */
[----:B--2---:R-:W-:-:S13]  /*0930*/  ISETP.NE.AND P0, PT, R0, 0x3, PT ;  /* 0x000000030000780c */ /* 0x004fda0003f05270 */
[----:B------:R-:W-:Y:S05]  /*0940*/  @P0 BRA `(.L_x_11) ;  /* 0x0000000000300947 */ /* 0x000fea0003800000 */
[----:B---3--:R-:W2:Y:S01]  /*0950*/  S2UR UR6, SR_CgaCtaId ;  /* 0x00000000000679c3 */ /* 0x008ea20000008800 */
[----:B------:R-:W-:Y:S01]  /*0960*/  UMOV UR4, 0x400 ;  /* 0x0000040000047882 */ /* 0x000fe20000000000 */
[----:B------:R-:W-:Y:S01]  /*0970*/  UMOV UR5, 0x20 ;  /* 0x0000002000057882 */ /* 0x000fe20000000000 */
[----:B------:R-:W-:Y:S01]  /*0980*/  ELECT P0, URZ, PT ;  /* 0x0000000000ff782f */ /* 0x000fe20003800000 */
[----:B--2---:R-:W-:Y:S02]  /*0990*/  ULEA UR6, UR6, UR4, 0x18 ;  /* 0x0000000406067291 */ /* 0x004fe4000f8ec0ff */
[----:B------:R-:W-:-:S04]  /*09a0*/  UIADD3 UR4, UPT, UPT, -UR5, 0x100000, URZ ;  /* 0x0010000005047890 */ /* 0x000fc8000fffe1ff */
[----:B------:R-:W-:Y:S02]  /*09b0*/  USHF.L.U32 UR5, UR4, 0xb, URZ ;  /* 0x0000000b04057899 */ /* 0x000fe400080006ff */
[----:B------:R-:W-:Y:S01]  /*09c0*/  USHF.L.U32 UR4, UR4, 0x1, URZ ;  /* 0x0000000104047899 */ /* 0x000fe200080006ff */
[----:B------:R-:W2:Y:S11]  /*09d0*/  FENCE.VIEW.ASYNC.S ;  /* 0x00000000000073c6 */ /* 0x000eb60000000000 */
[----:B--2---:R2:W3:Y:S01]  /*09e0*/  SYNCS.EXCH.64 URZ, [UR6+0xc0], UR4 ;  /* 0x0000c00406ff75b2 */ /* 0x0044e20008000100 */
[----:B------:R2:W1:Y:S01]  /*09f0*/  SYNCS.EXCH.64 URZ, [UR6+0xc8], UR4 ;  /* 0x0000c80406ff75b2 */ /* 0x0004620008000100 */
[----:B------:R-:W-:Y:S01]  /*0a00*/  NOP ;  /* 0x0000000000007918 */ /* 0x000fe20000000000 */
.L_x_11:
[----:B------:R-:W4:Y:S01]  /*0a10*/  SHFL.IDX PT, R0, R81, RZ, 0x1f ;  /* 0x00001fff51007589 */ /* 0x000f2200000e0000 */
[----:B------:R-:W-:Y:S01]  /*0a20*/  NOP ;  /* 0x0000000000007918 */ /* 0x000fe20000000000 */
[----:B----4-:R-:W-:-:S13]  /*0a30*/  ISETP.NE.AND P0, PT, R0, 0x4, PT ;  /* 0x000000040000780c */ /* 0x010fda0003f05270 */
[----:B------:R-:W-:Y:S05]  /*0a40*/  @P0 BRA `(.L_x_12) ;  /* 0x00000000004c0947 */ /* 0x000fea0003800000 */
[----:B--2---:R-:W2:Y:S01]  /*0a50*/  S2UR UR5, SR_CgaCtaId ;  /* 0x00000000000579c3 */ /* 0x004ea20000008800 */
[----:B---3--:R-:W-:Y:S01]  /*0a60*/  UMOV UR4, 0x3a0 ;  /* 0x000003a000047882 */ /* 0x008fe20000000000 */
[----:B------:R-:W-:Y:S01]  /*0a70*/  UMOV UR6, 0x400 ;  /* 0x0000040000067882 */ /* 0x000fe20000000000 */
[----:B------:R-:W-:Y:S01]  /*0a80*/  USEL UR4, UR4, 0x320, UP3 ;  /* 0x0000032004047887 */ /* 0x000fe20009800000 */
[----:B------:R-:W-:Y:S01]  /*0a90*/  UMOV UR8, 0x1 ;  /* 0x0000000100087882 */ /* 0x000fe20000000000 */
[----:B------:R-:W-:Y:S01]  /*0aa0*/  ELECT P0, URZ, PT ;  /* 0x0000000000ff782f */ /* 0x000fe20003800000 */
[----:B------:R-:W-:-:S04]  /*0ab0*/  UIADD3 UR8, UPT, UPT, -UR8, 0x100000, URZ ;  /* 0x0010000008087890 */ /* 0x000fc8000fffe1ff */
[----:B------:R-:W-:Y:S02]  /*0ac0*/  USHF.L.U32 UR9, UR8, 0xb, URZ ;  /* 0x0000000b08097899 */ /* 0x000fe400080006ff */
[----:B------:R-:W-:Y:S02]  /*0ad0*/  USHF.L.U32 UR8, UR8, 0x1, URZ ;  /* 0x0000000108087899 */ /* 0x000fe400080006ff */
[----:B--2---:R-:W-:Y:S02]  /*0ae0*/  ULEA UR6, UR5, UR6, 0x18 ;  /* 0x0000000605067291 */ /* 0x004fe4000f8ec0ff */
[----:B------:R-:W-:-:S04]  /*0af0*/  UIADD3 UR4, UPT, UPT, -UR4, 0x100000, URZ ;  /* 0x0010000004047890 */ /* 0x000fc8000fffe1ff */
[----:B------:R-:W-:Y:S02]  /*0b00*/  USHF.L.U32 UR5, UR4, 0xb, URZ ;  /* 0x0000000b04057899 */ /* 0x000fe400080006ff */
[----:B------:R-:W-:Y:S01]  /*0b10*/  USHF.L.U32 UR4, UR4, 0x1, URZ ;  /* 0x0000000104047899 */ /* 0x000fe200080006ff */
[----:B------:R-:W2:Y:S03]  /*0b20*/  FENCE.VIEW.ASYNC.S ;  /* 0x00000000000073c6 */ /* 0x000ea60000000000 */
[----:B--2---:R4:W2:Y:S08]  /*0b30*/  SYNCS.EXCH.64 URZ, [UR6+0xd0], UR8 ;  /* 0x0000d00806ff75b2 */ /* 0x0048b00008000100 */
[----:B------:R4:W3:Y:S01]  /*0b40*/  SYNCS.EXCH.64 URZ, [UR6+0xe0], UR4 ;  /* 0x0000e00406ff75b2 */ /* 0x0008e20008000100 */
[----:B------:R4:W1:Y:S01]  /*0b50*/  SYNCS.EXCH.64 URZ, [UR6+0xd8], UR8 ;  /* 0x0000d80806ff75b2 */ /* 0x0008620008000100 */
[----:B------:R4:W1:Y:S02]  /*0b60*/  SYNCS.EXCH.64 URZ, [UR6+0xe8], UR4 ;  /* 0x0000e80406ff75b2 */ /* 0x0008640008000100 */
[----:B----4-:R-:W-:Y:S01]  /*0b70*/  NOP ;  /* 0x0000000000007918 */ /* 0x010fe20000000000 */
.L_x_12:
[----:B------:R-:W4:Y:S01]  /*0b80*/  SHFL.IDX PT, R0, R81, RZ, 0x1f ;  /* 0x00001fff51007589 */ /* 0x000f2200000e0000 */
[----:B------:R-:W-:Y:S01]  /*0b90*/  NOP ;  /* 0x0000000000007918 */ /* 0x000fe20000000000 */
[----:B----4-:R-:W-:-:S13]  /*0ba0*/  ISETP.NE.AND P0, PT, R0, 0x5, PT ;  /* 0x000000050000780c */ /* 0x010fda0003f05270 */
[----:B------:R-:W-:Y:S05]  /*0bb0*/  @P0 BRA `(.L_x_13) ;  /* 0x0000000000580947 */ /* 0x000fea0003800000 */
[----:B--2---:R-:W2:Y:S01]  /*0bc0*/  S2UR UR5, SR_CgaCtaId ;  /* 0x00000000000579c3 */ /* 0x004ea20000008800 */
[----:B---3--:R-:W-:Y:S01]  /*0bd0*/  UMOV UR4, 0x400 ;  /* 0x0000040000047882 */ /* 0x008fe20000000000 */
        /* <DEDUP_REMOVED lines=9> */
[----:B--2---:R-:W-:Y:S01]  /*0c70*/  ULEA UR4, UR5, UR4, 0x18 ;  /* 0x0000000405047291 */ /* 0x004fe2000f8ec0ff */
[----:B------:R-:W2:Y:S11]  /*0c80*/  FENCE.VIEW.ASYNC.S ;  /* 0x00000000000073c6 */ /* 0x000eb60000000000 */
[----:B--2---:R4:W2:Y:S01]  /*0c90*/  SYNCS.EXCH.64 URZ, [UR4+0xf0], UR6 ;  /* 0x0000f00604ff75b2 */ /* 0x0048a20008000100 */
[----:B------:R4:W3:Y:S01]  /*0ca0*/  SYNCS.EXCH.64 URZ, [UR4+0x110], UR8 ;  /* 0x0001100804ff75b2 */ /* 0x0008e20008000100 */
[----:B------:R4:W1:Y:S01]  /*0cb0*/  SYNCS.EXCH.64 URZ, [UR4+0xf8], UR6 ;  /* 0x0000f80604ff75b2 */ /* 0x0008620008000100 */
[----:B------:R4:W1:Y:S01]  /*0cc0*/  SYNCS.EXCH.64 URZ, [UR4+0x118], UR8 ;  /* 0x0001180804ff75b2 */ /* 0x0008620008000100 */
[----:B------:R4:W1:Y:S01]  /*0cd0*/  SYNCS.EXCH.64 URZ, [UR4+0x100], UR6 ;  /* 0x0001000604ff75b2 */ /* 0x0008620008000100 */
[----:B------:R4:W1:Y:S01]  /*0ce0*/  SYNCS.EXCH.64 URZ, [UR4+0x120], UR8 ;  /* 0x0001200804ff75b2 */ /* 0x0008620008000100 */
[----:B------:R4:W1:Y:S01]  /*0cf0*/  SYNCS.EXCH.64 URZ, [UR4+0x108], UR6 ;  /* 0x0001080604ff75b2 */ /* 0x0008620008000100 */
[----:B------:R4:W1:Y:S02]  /*0d00*/  SYNCS.EXCH.64 URZ, [UR4+0x128], UR8 ;  /* 0x0001280804ff75b2 */ /* 0x0008640008000100 */
[----:B----4-:R-:W-:Y:S01]  /*0d10*/  NOP ;  /* 0x0000000000007918 */ /* 0x010fe20000000000 */
.L_x_13:
[----:B------:R-:W4:Y:S01]  /*0d20*/  SHFL.IDX PT, R0, R81, RZ, 0x1f ;  /* 0x00001fff51007589 */ /* 0x000f2200000e0000 */
[----:B------:R-:W-:Y:S01]  /*0d30*/  ISETP.NE.OR P1, PT, RZ, UR13, !P1 ;  /* 0x0000000dff007c0c */ /* 0x000fe2000cf25670 */
[----:B------:R-:W-:Y:S01]  /*0d40*/  NOP ;  /* 0x0000000000007918 */ /* 0x000fe20000000000 */
[----:B----4-:R-:W-:-:S13]  /*0d50*/  ISETP.NE.AND P0, PT, R0, 0x3, PT ;  /* 0x000000030000780c */ /* 0x010fda0003f05270 */
[----:B------:R-:W-:Y:S05]  /*0d60*/  @P0 BRA `(.L_x_14) ;  /* 0x0000000000380947 */ /* 0x000fea0003800000 */
[----:B--2---:R-:W2:Y:S01]  /*0d70*/  S2UR UR5, SR_CgaCtaId ;  /* 0x00000000000579c3 */ /* 0x004ea20000008800 */
[----:B---3--:R-:W-:Y:S01]  /*0d80*/  UMOV UR4, 0x400 ;  /* 0x0000040000047882 */ /* 0x008fe20000000000 */
[----:B------:R-:W-:Y:S01]  /*0d90*/  UMOV UR6, 0x20 ;  /* 0x0000002000067882 */ /* 0x000fe20000000000 */
[----:B------:R-:W-:Y:S01]  /*0da0*/  ELECT P0, URZ, PT ;  /* 0x0000000000ff782f */ /* 0x000fe20003800000 */
[----:B------:R-:W-:-:S04]  /*0db0*/  UIADD3 UR6, UPT, UPT, -UR6, 0x100000, URZ ;  /* 0x0010000006067890 */ /* 0x000fc8000fffe1ff */
[----:B------:R-:W-:Y:S02]  /*0dc0*/  USHF.L.U32 UR7, UR6, 0xb, URZ ;  /* 0x0000000b06077899 */ /* 0x000fe400080006ff */
[----:B------:R-:W-:Y:S02]  /*0dd0*/  USHF.L.U32 UR6, UR6, 0x1, URZ ;  /* 0x0000000106067899 */ /* 0x000fe400080006ff */
[----:B--2---:R-:W-:Y:S01]  /*0de0*/  ULEA UR4, UR5, UR4, 0x18 ;  /* 0x0000000405047291 */ /* 0x004fe2000f8ec0ff */
[----:B------:R-:W2:Y:S11]  /*0df0*/  FENCE.VIEW.ASYNC.S ;  /* 0x00000000000073c6 */ /* 0x000eb60000000000 */
[----:B--2---:R4:W2:Y:S01]  /*0e00*/  SYNCS.EXCH.64 URZ, [UR4+0x130], UR6 ;  /* 0x0001300604ff75b2 */ /* 0x0048a20008000100 */
[----:B------:R4:W3:Y:S01]  /*0e10*/  SYNCS.EXCH.64 URZ, [UR4+0x140], UR6 ;  /* 0x0001400604ff75b2 */ /* 0x0008e20008000100 */
[----:B------:R4:W1:Y:S01]  /*0e20*/  SYNCS.EXCH.64 URZ, [UR4+0x138], UR6 ;  /* 0x0001380604ff75b2 */ /* 0x0008620008000100 */
[----:B------:R4:W1:Y:S02]  /*0e30*/  SYNCS.EXCH.64 URZ, [UR4+0x148], UR6 ;  /* 0x0001480604ff75b2 */ /* 0x0008640008000100 */
[----:B----4-:R-:W-:Y:S01]  /*0e40*/  NOP ;  /* 0x0000000000007918 */ /* 0x010fe20000000000 */
.L_x_14:
[----:B---3--:R-:W3:Y:S01]  /*0e50*/  S2UR UR7, SR_CgaCtaId ;  /* 0x00000000000779c3 */ /* 0x008ee20000008800 */
[----:B------:R-:W-:Y:S01]  /*0e60*/  VOTEU.ALL UP0, P1 ;  /* 0x0000000000ff7886 */ /* 0x000fe20000800000 */
[----:B--2---:R-:W-:Y:S01]  /*0e70*/  UMOV UR4, 0x20 ;  /* 0x0000002000047882 */ /* 0x004fe20000000000 */
[----:B------:R-:W-:Y:S01]  /*0e80*/  NOP ;  /* 0x0000000000007918 */ /* 0x000fe20000000000 */
[----:B-1----:R-:W-:Y:S01]  /*0e90*/  LOP3.LUT R3, R95, 0x1f, RZ, 0xc0, !PT ;  /* 0x0000001f5f037812 */ /* 0x002fe200078ec0ff */
[----:B------:R-:W-:Y:S01]  /*0ea0*/  UISETP.NE.AND UP4, UPT, UR13, URZ, UPT ;  /* 0x000000ff0d00728c */ /* 0x000fe2000bf85270 */
[----:B------:R-:W-:Y:S01]  /*0eb0*/  @!UP0 UMOV UR6, 0x400 ;  /* 0x0000040000068882 */ /* 0x000fe20000000000 */
[----:B------:R-:W-:-:S04]  /*0ec0*/  @!UP0 UIADD3 UR4, UPT, UPT, -UR4, 0x100000, URZ ;  /* 0x0010000004048890 */ /* 0x000fc8000fffe1ff */
[----:B------:R-:W-:Y:S02]  /*0ed0*/  @!UP0 USHF.L.U32 UR5, UR4, 0xb, URZ ;  /* 0x0000000b04058899 */ /* 0x000fe400080006ff */
[----:B------:R-:W-:Y:S02]  /*0ee0*/  @!UP0 USHF.L.U32 UR4, UR4, 0x1, URZ ;  /* 0x0000000104048899 */ /* 0x000fe400080006ff */
[----:B---3--:R-:W-:Y:S01]  /*0ef0*/  @!UP0 ULEA UR6, UR7, UR6, 0x18 ;  /* 0x0000000607068291 */ /* 0x008fe2000f8ec0ff */
[----:B------:R-:W1:Y:S01]  /*0f00*/  LDCU UR7, c[0x0][0x36c] ;  /* 0x00006d80ff0777ac */ /* 0x000e620008000800 */
[----:B------:R-:W-:Y:S01]  /*0f10*/  VOTEU.ALL UP0, P1 ;  /* 0x0000000000ff7886 */ /* 0x000fe20000800000 */
[----:B------:R-:W2:Y:S09]  /*0f20*/  FENCE.VIEW.ASYNC.S ;  /* 0x00000000000073c6 */ /* 0x000eb20000000000 */
[----:B--2---:R2:W3:Y:S01]  /*0f30*/  @!UP0 SYNCS.EXCH.64 URZ, [UR6+0x150], UR4 ;  /* 0x0001500406ff85b2 */ /* 0x0044e20008000100 */
[----:B-1----:R-:W-:-:S09]  /*0f40*/  UISETP.EQ.U32.AND UP5, UPT, UR7, 0x1, UPT ;  /* 0x000000010700788c */ /* 0x002fd2000bfa2070 */
[----:B--2---:R-:W-:Y:S05]  /*0f50*/  BRA.U !UP5, `(.L_x_15) ;  /* 0x000000010d087547 */ /* 0x004fea000b800000 */
[----:B---3--:R-:W-:Y:S01]  /*0f60*/  UCGABAR_ARV ;  /* 0x00000000000079c7 */ /* 0x008fe20008000000 */
[----:B------:R-:W-:Y:S05]  /*0f70*/  BRA `(.L_x_16) ;  /* 0x0000000000047947 */ /* 0x000fea0003800000 */
.L_x_15:
[----:B---3--:R-:W-:Y:S01]  /*0f80*/  NOP ;  /* 0x0000000000007918 */ /* 0x008fe20000000000 */
.L_x_16:
[----:B------:R-:W1:Y:S01]  /*0f90*/  S2UR UR21, SR_CTAID.X ;  /* 0x00000000001579c3 */ /* 0x000e620000002500 */
[----:B------:R-:W-:-:S05]  /*0fa0*/  CS2R.32 R83, SR_CgaSize ;  /* 0x0000000000537805 */ /* 0x000fca0000008a00 */
[----:B------:R-:W-:-:S05]  /*0fb0*/  IMAD R83, R83, -0xa0, RZ ;  /* 0xffffff6053537824 */ /* 0x000fca00078e02ff */
[----:B------:R-:W-:-:S14]  /*0fc0*/  R2UR UR5, R83 ;  /* 0x00000000530572ca */ /* 0x000fdc00000e0000 */
[----:B------:R-:W2:Y:S01]  /*0fd0*/  LDCU UR5, c[0x0][UR5+0x2b0] ;  /* 0x00005600050577ac */ /* 0x000ea20008000800 */
[----:B------:R-:W-:-:S05]  /*0fe0*/  CS2R.32 R83, SR_CgaSize ;  /* 0x0000000000537805 */ /* 0x000fca0000008a00 */
[----:B------:R-:W-:-:S05]  /*0ff0*/  IMAD R83, R83, -0xa0, RZ ;  /* 0xffffff6053537824 */ /* 0x000fca00078e02ff */
[----:B------:R-:W-:-:S14]  /*1000*/  R2UR UR4, R83 ;  /* 0x00000000530472ca */ /* 0x000fdc00000e0000 */
[----:B------:R-:W3:Y:S01]  /*1010*/  LDCU UR4, c[0x0][UR4+0x2b4] ;  /* 0x00005680040477ac */ /* 0x000ee20008000800 */
[----:B------:R-:W4:Y:S01]  /*1020*/  S2UR UR7, SR_CTAID.Y ;  /* 0x00000000000779c3 */ /* 0x000f220000002600 */
[----:B------:R-:W-:-:S05]  /*1030*/  CS2R.32 R83, SR_CgaSize ;  /* 0x0000000000537805 */ /* 0x000fca0000008a00 */
[----:B------:R-:W-:-:S05]  /*1040*/  IMAD R83, R83, -0xa0, RZ ;  /* 0xffffff6053537824 */ /* 0x000fca00078e02ff */
[----:B------:R-:W-:-:S14]  /*1050*/  R2UR UR8, R83 ;  /* 0x00000000530872ca */ /* 0x000fdc00000e0000 */
[----:B------:R-:W3:Y:S01]  /*1060*/  LDCU UR8, c[0x0][UR8+0x2a0] ;  /* 0x00005400080877ac */ /* 0x000ee20008000800 */
[----:B------:R-:W-:-:S05]  /*1070*/  CS2R.32 R83, SR_CgaSize ;  /* 0x0000000000537805 */ /* 0x000fca0000008a00 */
[----:B------:R-:W-:-:S05]  /*1080*/  IMAD R83, R83, -0xa0, RZ ;  /* 0xffffff6053537824 */ /* 0x000fca00078e02ff */
[----:B------:R-:W-:-:S14]  /*1090*/  R2UR UR9, R83 ;  /* 0x00000000530972ca */ /* 0x000fdc00000e0000 */
[----:B------:R-:W3:Y:S01]  /*10a0*/  LDCU UR9, c[0x0][UR9+0x2a4] ;  /* 0x00005480090977ac */ /* 0x000ee20008000800 */
[----:B------:R-:W3:Y:S01]  /*10b0*/  S2UR UR10, SR_CgaCtaId ;  /* 0x00000000000a79c3 */ /* 0x000ee20000008800 */
[----:B------:R-:W-:Y:S01]  /*10c0*/  UISETP.GT.U32.AND UP0, UPT, UR46, 0xffff, UPT ;  /* 0x0000ffff2e00788c */ /* 0x000fe2000bf04070 */
[----:B------:R-:W3:Y:S01]  /*10d0*/  LDCU UR18, c[0x0][0xb24] ;  /* 0x00016480ff1277ac */ /* 0x000ee20008000800 */
[----:B------:R-:W-:Y:S01]  /*10e0*/  UMOV UR29, 0x5 ;  /* 0x00000005001d7882 */ /* 0x000fe20000000000 */
[----:B-1----:R-:W-:-:S04]  /*10f0*/  I2FP.F32.U32 R2, UR21 ;  /* 0x0000001500027c45 */ /* 0x002fc80008201000 */
[----:B------:R-:W1:Y:S01]  /*1100*/  S2UR UR36, SR_CTAID.Z ;  /* 0x00000000002479c3 */ /* 0x000e620000002700 */
[----:B------:R-:W1:Y:S01]  /*1110*/  LDCU UR42, c[0x0][0xb24] ;  /* 0x00016480ff2a77ac */ /* 0x000e620008000800 */
[----:B--2---:R-:W-:Y:S01]  /*1120*/  FMUL R2, R2, UR5 ;  /* 0x0000000502027c20 */ /* 0x004fe20008400000 */
[----:B------:R-:W-:Y:S01]  /*1130*/  USEL UR5, UR46, 0xffff, !UP0 ;  /* 0x0000ffff2e057887 */ /* 0x000fe2000c000000 */
[----:B----4-:R-:W-:Y:S01]  /*1140*/  I2FP.F32.U32 R0, UR7 ;  /* 0x0000000700007c45 */ /* 0x010fe20008201000 */
[----:B------:R-:W2:Y:S03]  /*1150*/  LDCU UR23, c[0x0][0xb30] ;  /* 0x00016600ff1777ac */ /* 0x000ea60008000800 */
[----:B------:R-:W4:Y:S01]  /*1160*/  F2I.U32.TRUNC.NTZ R2, R2 ;  /* 0x0000000200027305 */ /* 0x000f22000020f000 */
[----:B---3--:R-:W-:Y:S01]  /*1170*/  FMUL R0, R0, UR4 ;  /* 0x0000000400007c20 */ /* 0x008fe20008400000 */
[----:B------:R-:W-:-:S02]  /*1180*/  ULOP3.LUT UR19, UR5, 0xffff, URZ, 0xc0, !UPT ;  /* 0x0000ffff05137892 */ /* 0x000fc4000f8ec0ff */
[----:B------:R-:W-:Y:S02]  /*1190*/  USHF.L.U32 UR28, UR10, 0xb, URZ ;  /* 0x0000000b0a1c7899 */ /* 0x000fe400080006ff */
[----:B------:R-:W-:Y:S02]  /*11a0*/  UISETP.GE.AND UP2, UPT, UR18, 0x1, UPT ;  /* 0x000000011200788c */ /* 0x000fe4000bf46270 */
[----:B------:R-:W3:Y:S01]  /*11b0*/  F2I.U32.TRUNC.NTZ R0, R0 ;  /* 0x0000000000007305 */ /* 0x000ee2000020f000 */
[----:B------:R-:W-:Y:S01]  /*11c0*/  UMOV UR20, UR7 ;  /* 0x0000000700147c82 */ /* 0x000fe20008000000 */
[----:B------:R-:W-:Y:S01]  /*11d0*/  UMOV UR16, UR21 ;  /* 0x0000001500107c82 */ /* 0x000fe20008000000 */
[----:B----4-:R-:W-:Y:S02]  /*11e0*/  R2UR UR4, R2 ;  /* 0x00000000020472ca */ /* 0x010fe400000e0000 */
[----:B------:R-:W-:Y:S02]  /*11f0*/  PRMT R2, RZ, 0x7610, R2 ;  /* 0x00007610ff027816 */ /* 0x000fe40000000002 */
[----:B---3--:R-:W-:-:S02]  /*1200*/  R2UR UR6, R0 ;  /* 0x00000000000672ca */ /* 0x008fc400000e0000 */
[----:B------:R-:W-:-:S07]  /*1210*/  PRMT R0, RZ, 0x7610, R0 ;  /* 0x00007610ff007816 */ /* 0x000fce0000000000 */
[----:B------:R-:W-:-:S04]  /*1220*/  UIADD3 UR5, UPT, UPT, -UR4, URZ, URZ ;  /* 0x000000ff04057290 */ /* 0x000fc8000fffe1ff */
[----:B------:R-:W-:Y:S02]  /*1230*/  UIMAD UR5, UR8, UR5, UR21 ;  /* 0x00000005080572a4 */ /* 0x000fe4000f8e0215 */
[----:B------:R-:W-:-:S04]  /*1240*/  UIADD3 UR4, UPT, UPT, -UR6, URZ, URZ ;  /* 0x000000ff06047290 */ /* 0x000fc8000fffe1ff */
[----:B------:R-:W-:Y:S01]  /*1250*/  IMAD.U32 R83, RZ, RZ, UR5 ;  /* 0x00000005ff537e24 */ /* 0x000fe2000f8e00ff */
[----:B------:R-:W-:-:S06]  /*1260*/  UIMAD UR4, UR9, UR4, UR7 ;  /* 0x00000004090472a4 */ /* 0x000fcc000f8e0207 */
[----:B------:R-:W-:Y:S01]  /*1270*/  IMAD.U32 R82, RZ, RZ, UR4 ;  /* 0x00000004ff527e24 */ /* 0x000fe2000f8e00ff */
[----:B-12---:R-:W-:Y:S06]  /*1280*/  BRA.U UP4, `(.L_x_17) ;  /* 0x0000000104447547 */ /* 0x006fec000b800000 */
[----:B------:R-:W-:Y:S02]  /*1290*/  R2UR UR4, R83 ;  /* 0x00000000530472ca */ /* 0x000fe400000e0000 */
[----:B------:R-:W-:-:S11]  /*12a0*/  R2UR UR8, R82 ;  /* 0x00000000520872ca */ /* 0x000fd600000e0000 */
[----:B------:R-:W-:Y:S02]  /*12b0*/  UISETP.GT.U32.AND UP0, UPT, UR4, 0x1, UPT ;  /* 0x000000010400788c */ /* 0x000fe4000bf04070 */
[----:B------:R-:W-:Y:S02]  /*12c0*/  ULOP3.LUT UR4, UR4, 0xfffffffe, URZ, 0xc0, !UPT ;  /* 0xfffffffe04047892 */ /* 0x000fe4000f8ec0ff */
[----:B------:R-:W-:Y:S02]  /*12d0*/  UISETP.NE.AND UP1, UPT, UR8, URZ, UP0 ;  /* 0x000000ff0800728c */ /* 0x000fe40008725270 */
[----:B------:R-:W-:Y:S02]  /*12e0*/  UISETP.NE.AND UP0, UPT, UR8, 0x1, UP0 ;  /* 0x000000010800788c */ /* 0x000fe40008705270 */
[----:B------:R-:W-:Y:S02]  /*12f0*/  USEL UR7, URZ, 0x1, UP1 ;  /* 0x00000001ff077887 */ /* 0x000fe40008800000 */
[----:B------:R-:W-:-:S02]  /*1300*/  USEL UR6, URZ, 0x4, UP0 ;  /* 0x00000004ff067887 */ /* 0x000fc40008000000 */
[----:B------:R-:W-:Y:S02]  /*1310*/  USEL UR5, URZ, 0x2, UP1 ;  /* 0x00000002ff057887 */ /* 0x000fe40008800000 */
[----:B------:R-:W-:Y:S02]  /*1320*/  ULEA UR4, UR8, UR4, 0x1 ;  /* 0x0000000408047291 */ /* 0x000fe4000f8e08ff */
[----:B------:R-:W-:Y:S02]  /*1330*/  USEL UR8, URZ, 0x8, UP0 ;  /* 0x00000008ff087887 */ /* 0x000fe40008000000 */
[----:B------:R-:W-:-:S03]  /*1340*/  UIADD3 UR5, UPT, UPT, UR5, UR6, UR7 ;  /* 0x0000000605057290 */ /* 0x000fc6000fffe007 */
[----:B------:R-:W-:Y:S01]  /*1350*/  UMOV UR6, 0x3 ;  /* 0x0000000300067882 */ /* 0x000fe20000000000 */
[----:B------:R-:W-:Y:S02]  /*1360*/  UIADD3 UR5, UPT, UPT, UR5, UR8, URZ ;  /* 0x0000000805057290 */ /* 0x000fe4000fffe0ff */
[----:B------:R-:W-:-:S04]  /*1370*/  USHF.L.U32 UR4, UR6, UR4, URZ ;  /* 0x0000000406047299 */ /* 0x000fc800080006ff */
[----:B------:R-:W-:Y:S02]  /*1380*/  IMAD.U32 R2, RZ, RZ, UR5 ;  /* 0x00000005ff027e24 */ /* 0x000fe4000f8e00ff */
[----:B------:R-:W-:Y:S02]  /*1390*/  IMAD.U32 R0, RZ, RZ, UR4 ;  /* 0x00000004ff007e24 */ /* 0x000fe4000f8e00ff */
.L_x_17:
[----:B------:R-:W-:Y:S05]  /*13a0*/  BRA.U !UP2, `(.L_x_18) ;  /* 0x000000010ad07547 */ /* 0x000fea000b800000 */
[----:B------:R-:W1:Y:S01]  /*13b0*/  LDCU.128 UR24, c[0x0][0xb10] ;  /* 0x00016200ff1877ac */ /* 0x000e620008000c00 */
[----:B------:R-:W2:Y:S01]  /*13c0*/  LDCU UR12, c[0x0][0x370] ;  /* 0x00006e00ff0c77ac */ /* 0x000ea20008000800 */
[----:B------:R-:W3:Y:S01]  /*13d0*/  LDCU UR5, c[0x0][0x374] ;  /* 0x00006e80ff0577ac */ /* 0x000ee20008000800 */
[----:B------:R-:W4:Y:S01]  /*13e0*/  LDCU UR22, c[0x0][0xb0c] ;  /* 0x00016180ff1677ac */ /* 0x000f220008000800 */
[----:B------:R-:W4:Y:S01]  /*13f0*/  LDCU UR4, c[0x0][0xb20] ;  /* 0x00016400ff0477ac */ /* 0x000f220008000800 */
[----:B------:R-:W4:Y:S01]  /*1400*/  LDCU.64 UR16, c[0x0][0xb28] ;  /* 0x00016500ff1077ac */ /* 0x000f220008000a00 */
[----:B-1----:R-:W-:Y:S02]  /*1410*/  UISETP.NE.AND UP0, UPT, UR26, 0x1, UPT ;  /* 0x000000011a00788c */ /* 0x002fe4000bf05270 */
[----:B---3--:R-:W-:Y:S02]  /*1420*/  UIMAD.WIDE.U32 UR6, UR5, UR27, URZ ;  /* 0x0000001b050672a5 */ /* 0x008fe4000f8e00ff */
[----:B--2---:R-:W-:-:S02]  /*1430*/  UIMAD.WIDE.U32 UR8, UR12, UR24, URZ ;  /* 0x000000180c0872a5 */ /* 0x004fc4000f8e00ff */
[----:B----4-:R-:W-:Y:S02]  /*1440*/  UISETP.NE.AND UP1, UPT, UR22, 0x1, UPT ;  /* 0x000000011600788c */ /* 0x010fe4000bf25270 */
[----:B------:R-:W-:Y:S01]  /*1450*/  UISETP.NE.AND UP2, UPT, UR18, 0x1, UPT ;  /* 0x000000011200788c */ /* 0x000fe2000bf45270 */
[----:B------:R-:W-:Y:S02]  /*1460*/  UMOV UR6, UR7 ;  /* 0x0000000700067c82 */ /* 0x000fe40008000000 */
[----:B------:R-:W-:Y:S01]  /*1470*/  UMOV UR8, UR9 ;  /* 0x0000000900087c82 */ /* 0x000fe20008000000 */
[----:B------:R-:W-:Y:S02]  /*1480*/  @UP0 USHF.R.U32.HI UR5, URZ, UR4, UR6 ;  /* 0x00000004ff050299 */ /* 0x000fe40008011606 */
[----:B------:R-:W-:Y:S02]  /*1490*/  UIMAD.WIDE.U32 UR14, UR20, UR27, URZ ;  /* 0x0000001b140e72a5 */ /* 0x000fe4000f8e00ff */
[----:B------:R-:W-:-:S02]  /*14a0*/  UIMAD.WIDE.U32 UR6, UR5, UR16, URZ ;  /* 0x00000010050672a5 */ /* 0x000fc4000f8e00ff */
[----:B------:R-:W-:Y:S02]  /*14b0*/  @UP1 USHF.R.U32.HI UR12, URZ, UR25, UR8 ;  /* 0x00000019ff0c1299 */ /* 0x000fe40008011608 */
[----:B------:R-:W-:Y:S02]  /*14c0*/  UIMAD.WIDE.U32 UR10, UR21, UR24, URZ ;  /* 0x00000018150a72a5 */ /* 0x000fe4000f8e00ff */
[----:B------:R-:W-:Y:S01]  /*14d0*/  UIMAD.WIDE.U32 UR8, UR12, UR16, URZ ;  /* 0x000000100c0872a5 */ /* 0x000fe2000f8e00ff */
[----:B------:R-:W-:Y:S01]  /*14e0*/  UMOV UR14, UR15 ;  /* 0x0000000f000e7c82 */ /* 0x000fe20008000000 */
[----:B------:R-:W-:Y:S01]  /*14f0*/  UMOV UR6, UR7 ;  /* 0x0000000700067c82 */ /* 0x000fe20008000000 */
[----:B------:R-:W-:Y:S02]  /*1500*/  USHF.R.U32.HI UR14, URZ, UR4, UR14 ;  /* 0x00000004ff0e7299 */ /* 0x000fe4000801160e */
[----:B------:R-:W-:Y:S01]  /*1510*/  @UP2 USHF.R.U32.HI UR5, URZ, UR17, UR6 ;  /* 0x00000011ff052299 */ /* 0x000fe20008011606 */
[----:B------:R-:W-:-:S02]  /*1520*/  UMOV UR10, UR11 ;  /* 0x0000000b000a7c82 */ /* 0x000fc40008000000 */
[----:B------:R-:W-:Y:S01]  /*1530*/  UMOV UR6, UR9 ;  /* 0x0000000900067c82 */ /* 0x000fe20008000000 */
[----:B------:R-:W-:Y:S02]  /*1540*/  USHF.R.U32.HI UR10, URZ, UR25, UR10 ;  /* 0x00000019ff0a7299 */ /* 0x000fe4000801160a */
[----:B------:R-:W-:Y:S02]  /*1550*/  @UP2 USHF.R.U32.HI UR12, URZ, UR17, UR6 ;  /* 0x00000011ff0c2299 */ /* 0x000fe40008011606 */
[----:B------:R-:W-:Y:S02]  /*1560*/  USEL UR4, UR20, UR14, !UP0 ;  /* 0x0000000e14047287 */ /* 0x000fe4000c000000 */
[----:B------:R-:W-:Y:S02]  /*1570*/  UIMAD UR6, UR5, UR18, URZ ;  /* 0x00000012050672a4 */ /* 0x000fe4000f8e02ff */
[----:B------:R-:W-:Y:S02]  /*1580*/  USEL UR5, UR21, UR10, !UP1 ;  /* 0x0000000a15057287 */ /* 0x000fe4000c800000 */
[----:B------:R-:W-:-:S02]  /*1590*/  UIMAD UR8, UR12, UR18, URZ ;  /* 0x000000120c0872a4 */ /* 0x000fc4000f8e02ff */
[----:B------:R-:W-:Y:S02]  /*15a0*/  UISETP.GE.AND UP0, UPT, UR4, UR6, UPT ;  /* 0x000000060400728c */ /* 0x000fe4000bf06270 */
[----:B------:R-:W-:Y:S02]  /*15b0*/  UIMAD.WIDE.U32 UR6, UR4, UR16, URZ ;  /* 0x00000010040672a5 */ /* 0x000fe4000f8e00ff */
[----:B------:R-:W-:Y:S02]  /*15c0*/  UISETP.GE.OR UP0, UPT, UR5, UR8, UP0 ;  /* 0x000000080500728c */ /* 0x000fe40008706670 */
[----:B------:R-:W-:Y:S02]  /*15d0*/  UIMAD.WIDE.U32 UR8, UR5, UR16, URZ ;  /* 0x00000010050872a5 */ /* 0x000fe4000f8e00ff */
[----:B------:R-:W-:Y:S02]  /*15e0*/  USHF.R.U32.HI UR7, URZ, UR17, UR7 ;  /* 0x00000011ff077299 */ /* 0x000fe40008011607 */
[----:B------:R-:W-:-:S02]  /*15f0*/  UIADD3 UR10, UPT, UPT, -UR4, URZ, URZ ;  /* 0x000000ff040a7290 */ /* 0x000fc4000fffe1ff */
[----:B------:R-:W-:Y:S02]  /*1600*/  USEL UR7, UR4, UR7, !UP2 ;  /* 0x0000000704077287 */ /* 0x000fe4000d000000 */
[----:B------:R-:W-:Y:S01]  /*1610*/  UIADD3 UR16, UPT, UPT, -UR5, URZ, URZ ;  /* 0x000000ff05107290 */ /* 0x000fe2000fffe1ff */
[----:B------:R-:W-:Y:S01]  /*1620*/  @!UP0 UMOV UR6, UR9 ;  /* 0x0000000900068c82 */ /* 0x000fe20008000000 */
[----:B------:R-:W-:Y:S02]  /*1630*/  UIADD3 UR8, UPT, UPT, -UR7, URZ, URZ ;  /* 0x000000ff07087290 */ /* 0x000fe4000fffe1ff */
[----:B------:R-:W-:Y:S02]  /*1640*/  @!UP0 USHF.R.U32.HI UR6, URZ, UR17, UR6 ;  /* 0x00000011ff068299 */ /* 0x000fe40008011606 */
[----:B------:R-:W-:Y:S02]  /*1650*/  UIMAD UR8, UR18, UR8, UR4 ;  /* 0x00000008120872a4 */ /* 0x000fe4000f8e0204 */
[----:B------:R-:W-:-:S02]  /*1660*/  @!UP0 USEL UR6, UR5, UR6, !UP2 ;  /* 0x0000000605068287 */ /* 0x000fc4000d000000 */
[----:B------:R-:W-:Y:S02]  /*1670*/  UIMAD UR20, UR26, UR10, UR20 ;  /* 0x0000000a1a1472a4 */ /* 0x000fe4000f8e0214 */
[----:B------:R-:W-:Y:S02]  /*1680*/  @!UP0 UIADD3 UR7, UPT, UPT, UR7, -UR6, URZ ;  /* 0x8000000607078290 */ /* 0x000fe4000fffe0ff */
[----:B------:R-:W-:Y:S02]  /*1690*/  @!UP0 UIMAD UR6, UR8, UR12, UR6 ;  /* 0x0000000c080682a4 */ /* 0x000fe4000f8e0206 */
[----:B------:R-:W-:Y:S02]  /*16a0*/  @!UP0 UIMAD UR4, UR7, UR18, UR5 ;  /* 0x00000012070482a4 */ /* 0x000fe4000f8e0205 */
[----:B------:R-:W-:Y:S02]  /*16b0*/  UIMAD UR16, UR22, UR16, UR21 ;  /* 0x00000010161072a4 */ /* 0x000fe4000f8e0215 */
[----:B------:R-:W-:Y:S01]  /*16c0*/  UIMAD UR20, UR4, UR26, UR20 ;  /* 0x0000001a041472a4 */ /* 0x000fe2000f8e0214 */
[----:B------:R-:W-:-:S02]  /*16d0*/  @!UP0 UMOV UR5, UR6 ;  /* 0x0000000600058c82 */ /* 0x000fc40008000000 */
[----:B------:R-:W-:-:S12]  /*16e0*/  UIMAD UR16, UR5, UR22, UR16 ;  /* 0x00000016051072a4 */ /* 0x000fd8000f8e0210 */
.L_x_18:
[----:B------:R-:W-:Y:S02]  /*16f0*/  UISETP.NE.AND UP1, UPT, UR23, 0x1, UPT ;  /* 0x000000011700788c */ /* 0x000fe4000bf25270 */
[----:B------:R-:W-:Y:S02]  /*1700*/  UISETP.NE.AND UP0, UPT, UR13, 0x2, UPT ;  /* 0x000000020d00788c */ /* 0x000fe4000bf05270 */
[----:B------:R-:W-:Y:S02]  /*1710*/  ULOP3.LUT UR28, UR28, 0x1000, URZ, 0xc0, !UPT ;  /* 0x000010001c1c7892 */ /* 0x000fe4000f8ec0ff */
[----:B------:R-:W-:-:S03]  /*1720*/  USHF.L.U32 UR24, UR29, UR19, URZ ;  /* 0x000000131d187299 */ /* 0x000fc600080006ff */
[----:B------:R-:W-:Y:S09]  /*1730*/  BRA.U UP1, `(.L_x_19) ;  /* 0x0000000101447547 */ /* 0x000ff2000b800000 */
[----:B------:R-:W1:Y:S01]  /*1740*/  LDCU.128 UR8, c[0x0][0xb10] ;  /* 0x00016200ff0877ac */ /* 0x000e620008000c00 */
[----:B------:R-:W2:Y:S01]  /*1750*/  LDCU UR12, c[0x0][0xb0c] ;  /* 0x00016180ff0c77ac */ /* 0x000ea20008000800 */
[----:B------:R-:W3:Y:S01]  /*1760*/  LDCU UR14, c[0x0][0xb20] ;  /* 0x00016400ff0e77ac */ /* 0x000ee20008000800 */
[----:B-1----:R-:W-:Y:S02]  /*1770*/  UIMAD.WIDE.U32 UR6, UR16, UR8, URZ ;  /* 0x00000008100672a5 */ /* 0x002fe4000f8e00ff */
[----:B------:R-:W-:Y:S02]  /*1780*/  UIMAD.WIDE.U32 UR4, UR20, UR11, URZ ;  /* 0x0000000b140472a5 */ /* 0x000fe4000f8e00ff */
[----:B--2---:R-:W-:Y:S02]  /*1790*/  UISETP.NE.AND UP2, UPT, UR12, 0x1, UPT ;  /* 0x000000010c00788c */ /* 0x004fe4000bf45270 */
[----:B------:R-:W-:Y:S01]  /*17a0*/  UISETP.NE.AND UP1, UPT, UR10, 0x1, UPT ;  /* 0x000000010a00788c */ /* 0x000fe2000bf25270 */
[----:B------:R-:W-:-:S02]  /*17b0*/  UMOV UR6, UR7 ;  /* 0x0000000700067c82 */ /* 0x000fc40008000000 */
[----:B------:R-:W-:Y:S01]  /*17c0*/  UMOV UR4, UR5 ;  /* 0x0000000500047c82 */ /* 0x000fe20008000000 */
[----:B------:R-:W-:Y:S02]  /*17d0*/  USHF.R.U32.HI UR6, URZ, UR9, UR6 ;  /* 0x00000009ff067299 */ /* 0x000fe40008011606 */
[----:B---3--:R-:W-:Y:S02]  /*17e0*/  USHF.R.U32.HI UR4, URZ, UR14, UR4 ;  /* 0x0000000eff047299 */ /* 0x008fe40008011604 */
[----:B------:R-:W-:Y:S02]  /*17f0*/  USEL UR5, UR16, UR6, !UP2 ;  /* 0x0000000610057287 */ /* 0x000fe4000d000000 */
[----:B------:R-:W-:-:S04]  /*1800*/  USEL UR4, UR20, UR4, !UP1 ;  /* 0x0000000414047287 */ /* 0x000fc8000c800000 */
[----:B------:R-:W-:Y:S02]  /*1810*/  UIADD3 UR6, UPT, UPT, -UR4, UR5, URZ ;  /* 0x0000000504067290 */ /* 0x000fe4000fffe1ff */
[----:B------:R-:W-:Y:S02]  /*1820*/  UIADD3 UR4, UPT, UPT, UR4, -UR5, URZ ;  /* 0x8000000504047290 */ /* 0x000fe4000fffe0ff */
[----:B------:R-:W-:Y:S02]  /*1830*/  UIMAD UR20, UR6, UR10, UR20 ;  /* 0x0000000a061472a4 */ /* 0x000fe4000f8e0214 */
[----:B------:R-:W-:-:S12]  /*1840*/  UIMAD UR16, UR4, UR12, UR16 ;  /* 0x0000000c041072a4 */ /* 0x000fd8000f8e0210 */
.L_x_19:
[----:B------:R-:W-:Y:S05]  /*1850*/  BRA.U !UP5, `(.L_x_20) ;  /* 0x000000010d0c7547 */ /* 0x000fea000b800000 */
[----:B------:R-:W-:Y:S01]  /*1860*/  UCGABAR_WAIT ;  /* 0x0000000000007dc7 */ /* 0x000fe20008000000 */
[----:B------:R-:W-:Y:S01]  /*1870*/  CCTL.IVALL ;  /* 0x00000000ff00798f */ /* 0x000fe20002000000 */
[----:B------:R-:W-:Y:S05]  /*1880*/  BRA `(.L_x_21) ;  /* 0x0000000000047947 */ /* 0x000fea0003800000 */
.L_x_20:
[----:B------:R-:W-:Y:S06]  /*1890*/  BAR.SYNC.DEFER_BLOCKING 0x0 ;  /* 0x0000000000007b1d */ /* 0x000fec0000010000 */
.L_x_21:
[----:B------:R-:W-:Y:S05]  /*18a0*/  BRA.U UP0, `(.L_x_22) ;  /* 0x0000001500807547 */ /* 0x000fea000b800000 */
[----:B------:R-:W1:Y:S01]  /*18b0*/  LDCU UR6, c[0x0][0x38c] ;  /* 0x00007180ff0677ac */ /* 0x000e620008000800 */
[----:B------:R-:W2:Y:S01]  /*18c0*/  S2UR UR9, SR_CgaCtaId ;  /* 0x00000000000979c3 */ /* 0x000ea20000008800 */
[----:B------:R-:W-:Y:S01]  /*18d0*/  PLOP3.LUT P1, PT, PT, PT, UP3, 0x80, 0x8 ;  /* 0x000000000008781c */ /* 0x000fe20003f2f038 */
[----:B------:R-:W-:Y:S01]  /*18e0*/  IMAD.MOV.U32 R12, RZ, RZ, 0x1 ;  /* 0x00000001ff0c7424 */ /* 0x000fe200078e00ff */
[----:B------:R-:W-:Y:S01]  /*18f0*/  UMOV UR8, 0x400 ;  /* 0x0000040000087882 */ /* 0x000fe20000000000 */
[----:B------:R-:W-:Y:S01]  /*1900*/  UISETP.NE.AND UP1, UPT, UR13, URZ, UPT ;  /* 0x000000ff0d00728c */ /* 0x000fe2000bf25270 */
[----:B------:R-:W-:Y:S01]  /*1910*/  ISETP.NE.AND P2, PT, R3, RZ, P3 ;  /* 0x000000ff0300720c */ /* 0x000fe20001f45270 */
[----:B------:R-:W-:Y:S01]  /*1920*/  USHF.L.U32 UR7, UR21, 0x7, URZ ;  /* 0x0000000715077899 */ /* 0x000fe200080006ff */
[----:B------:R-:W-:Y:S01]  /*1930*/  PLOP3.LUT P1, PT, P1, PT, PT, 0x8, 0x80 ;  /* 0x000000000080781c */ /* 0x000fe20000f2e170 */
[----:B------:R-:W-:Y:S01]  /*1940*/  USHF.L.U32 UR46, UR21, 0x6, URZ ;  /* 0x00000006152e7899 */ /* 0x000fe200080006ff */
[----:B------:R-:W-:Y:S01]  /*1950*/  CS2R R10, SRZ ;  /* 0x00000000000a7805 */ /* 0x000fe2000001ff00 */
[----:B------:R-:W-:Y:S01]  /*1960*/  IMAD.MOV.U32 R9, RZ, RZ, RZ ;  /* 0x000000ffff097224 */ /* 0x000fe200078e00ff */
[----:B------:R-:W3:Y:S01]  /*1970*/  LDCU UR39, c[0x0][0x370] ;  /* 0x00006e00ff2777ac */ /* 0x000ee20008000800 */
[----:B------:R-:W-:Y:S01]  /*1980*/  IMAD.MOV.U32 R8, RZ, RZ, 0x1 ;  /* 0x00000001ff087424 */ /* 0x000fe200078e00ff */
[----:B------:R-:W4:Y:S01]  /*1990*/  LDCU.64 UR26, c[0x0][0x348] ;  /* 0x00006900ff1a77ac */ /* 0x000f220008000a00 */
[----:B-1----:R-:W-:-:S02]  /*19a0*/  UIADD3 UR5, UPT, UPT, UR6, 0x3f, URZ ;  /* 0x0000003f06057890 */ /* 0x002fc4000fffe0ff */
[----:B------:R-:W-:Y:S02]  /*19b0*/  UIADD3 UR47, UPT, UPT, UR6, 0x7e, URZ ;  /* 0x0000007e062f7890 */ /* 0x000fe4000fffe0ff */
[----:B------:R-:W-:Y:S02]  /*19c0*/  USHF.R.S32.HI UR4, URZ, 0x1f, UR5 ;  /* 0x0000001fff047899 */ /* 0x000fe40008011405 */
[----:B--2---:R-:W-:Y:S02]  /*19d0*/  ULEA UR13, UR9, UR8, 0x18 ;  /* 0x00000008090d7291 */ /* 0x004fe4000f8ec0ff */
[----:B------:R-:W-:Y:S02]  /*19e0*/  ULEA.HI UR4, UR4, UR5, URZ, 0x6 ;  /* 0x0000000504047291 */ /* 0x000fe4000f8f30ff */
[----:B------:R-:W-:Y:S02]  /*19f0*/  ULOP3.LUT UR5, UR7, 0x80, URZ, 0xc0, !UPT ;  /* 0x0000008007057892 */ /* 0x000fe4000f8ec0ff */
[----:B------:R-:W-:-:S02]  /*1a00*/  USHF.R.S32.HI UR41, URZ, 0x6, UR4 ;  /* 0x00000006ff297899 */ /* 0x000fc40008011404 */
[----:B------:R-:W-:Y:S02]  /*1a10*/  UIADD3 UR4, UPT, UPT, UR6, -0x1, URZ ;  /* 0xffffffff06047890 */ /* 0x000fe4000fffe0ff */
[----:B------:R-:W-:Y:S02]  /*1a20*/  UISETP.LT.U32.AND UP0, UPT, UR41, 0x8, UPT ;  /* 0x000000082900788c */ /* 0x000fe4000bf01070 */
[----:B------:R-:W-:Y:S02]  /*1a30*/  UISETP.GE.U32.AND UP2, UPT, UR4, -0x7f, UPT ;  /* 0xffffff810400788c */ /* 0x000fe4000bf46070 */
[----:B------:R-:W-:Y:S02]  /*1a40*/  USEL UR40, UR41, 0x8, UP0 ;  /* 0x0000000829287887 */ /* 0x000fe40008000000 */
[----:B------:R-:W-:Y:S02]  /*1a50*/  ULEA UR30, UR28, UR13, 0x1 ;  /* 0x0000000d1c1e7291 */ /* 0x000fe4000f8e08ff */
[----:B------:R-:W-:Y:S01]  /*1a60*/  UIADD3 UR4, UPT, UPT, UR40, -0x1, URZ ;  /* 0xffffffff28047890 */ /* 0x000fe2000fffe0ff */
[----:B------:R-:W1:Y:S04]  /*1a70*/  LDCU UR38, c[0x0][0x374] ;  /* 0x00006e80ff2677ac */ /* 0x000e680008000800 */
[----:B------:R-:W-:-:S02]  /*1a80*/  @UP2 UIADD3 UR4, UPT, UPT, UR40, URZ, URZ ;  /* 0x000000ff28042290 */ /* 0x000fc4000fffe0ff */
[----:B------:R-:W-:Y:S02]  /*1a90*/  ULOP3.LUT UR46, UR46, 0x40, URZ, 0xc0, !UPT ;  /* 0x000000402e2e7892 */ /* 0x000fe4000f8ec0ff */
[----:B------:R-:W-:Y:S02]  /*1aa0*/  USEL UR21, UR48, 0x2, UP1 ;  /* 0x0000000230157887 */ /* 0x000fe40008800000 */
[----:B------:R-:W-:Y:S02]  /*1ab0*/  ULEA.HI UR45, UR28, UR5, URZ, 0x1a ;  /* 0x000000051c2d7291 */ /* 0x000fe4000f8fd0ff */
[----:B------:R-:W-:Y:S02]  /*1ac0*/  UIADD3 UR30, UPT, UPT, UR30, 0x8400, URZ ;  /* 0x000084001e1e7890 */ /* 0x000fe4000fffe0ff */
[----:B------:R-:W-:Y:S02]  /*1ad0*/  UIADD3 UR44, UPT, UPT, UR41, -UR40, URZ ;  /* 0x80000028292c7290 */ /* 0x000fe4000fffe0ff */
[----:B------:R-:W-:-:S02]  /*1ae0*/  UIADD3 UR29, UPT, UPT, UR4, 0x1, URZ ;  /* 0x00000001041d7890 */ /* 0x000fc4000fffe0ff */
[----:B------:R-:W-:Y:S01]  /*1af0*/  UIADD3 UR43, UPT, UPT, -UR4, URZ, URZ ;  /* 0x000000ff042b7290 */ /* 0x000fe2000fffe1ff */
[----:B-1-34-:R-:W-:-:S11]  /*1b00*/  UMOV UR6, URZ ;  /* 0x000000ff00067c82 */ /* 0x01afd60008000000 */
.L_x_42:
[----:B-1----:R-:W1:Y:S02]  /*1b10*/  S2UR UR4, SR_CgaCtaId ;  /* 0x00000000000479c3 */ /* 0x002e640000008800 */
[----:B-1----:R-:W-:-:S09]  /*1b20*/  UISETP.NE.AND UP0, UPT, UR4, URZ, UPT ;  /* 0x000000ff0400728c */ /* 0x002fd2000bf05270 */
[----:B------:R-:W-:Y:S05]  /*1b30*/  BRA.U UP0, `(.L_x_23) ;  /* 0x0000000100287547 */ /* 0x000fea000b800000 */
[----:B------:R-:W-:Y:S02]  /*1b40*/  LEA R0, R9, UR13, 0x3 ;  /* 0x0000000d09007c11 */ /* 0x000fe4000f8e18ff */
[----:B------:R-:W-:-:S04]  /*1b50*/  SHF.L.U32 R3, R8, 0x1f, RZ ;  /* 0x0000001f08037819 */ /* 0x000fc800000006ff */
[----:B------:R-:W1:Y:S02]  /*1b60*/  SYNCS.PHASECHK.TRANS64.TRYWAIT P0, [R0+URZ+0x140], R3 ;  /* 0x00014003000075a7 */ /* 0x000e6400080011ff */
[----:B-1----:R-:W-:Y:S05]  /*1b70*/  @!P0 BRA `(.L_x_24) ;  /* 0x0000008000908947 */ /* 0x002fea0003800000 */
.L_x_153:
[----:B------:R2:W-:Y:S01]  /*1b80*/  SYNCS.ARRIVE.TRANS64.A1T0 RZ, [R0+URZ+0x130], RZ ;  /* 0x000130ff00ff79a7 */ /* 0x0005e200081000ff */
[----:B------:R-:W-:-:S05]  /*1b90*/  VIADD R9, R9, 0x1 ;  /* 0x0000000109097836 */ /* 0x000fca0000000000 */
[----:B------:R-:W-:-:S04]  /*1ba0*/  ISETP.NE.AND P0, PT, R9, 0x2, PT ;  /* 0x000000020900780c */ /* 0x000fc80003f05270 */
[----:B-1----:R-:W-:Y:S02]  /*1bb0*/  SEL R3, RZ, 0x1, P0 ;  /* 0x00000001ff037807 */ /* 0x002fe40000000000 */
[----:B------:R-:W-:Y:S02]  /*1bc0*/  SEL R9, R9, RZ, P0 ;  /* 0x000000ff09097207 */ /* 0x000fe40000000000 */
[----:B------:R-:W-:-:S07]  /*1bd0*/  LOP3.LUT R8, R8, R3, RZ, 0x3c, !PT ;  /* 0x0000000308087212 */ /* 0x000fce00078e3cff */
.L_x_23:
[----:B------:R-:W-:Y:S01]  /*1be0*/  ULEA UR4, UR6, UR13, 0x3 ;  /* 0x0000000d06047291 */ /* 0x000fe2000f8e18ff */
[----:B--2---:R-:W-:Y:S01]  /*1bf0*/  SHF.L.U32 R0, R12, 0x1f, RZ ;  /* 0x0000001f0c007819 */ /* 0x004fe200000006ff */
[----:B------:R-:W-:Y:S02]  /*1c00*/  UISETP.GE.U32.AND UP0, UPT, UR47, 0x7f, UPT ;  /* 0x0000007f2f00788c */ /* 0x000fe4000bf06070 */
[----:B------:R-:W-:Y:S01]  /*1c10*/  ULEA UR11, UR20, UR46, 0x7 ;  /* 0x0000002e140b7291 */ /* 0x000fe2000f8e38ff */
[----:B------:R-:W-:-:S04]  /*1c20*/  UMOV UR7, URZ ;  /* 0x000000ff00077c82 */ /* 0x000fc80008000000 */
[----:B------:R1:W2:Y:S01]  /*1c30*/  SYNCS.PHASECHK.TRANS64.TRYWAIT P0, [UR4+0x40], R0 ;  /* 0x00004000ff0075a7 */ /* 0x0002a20008001104 */
[----:B------:R-:W-:-:S04]  /*1c40*/  ULEA.HI UR4, UR16, UR16, URZ, 0x1 ;  /* 0x0000001010047291 */ /* 0x000fc8000f8f08ff */
[----:B------:R-:W-:-:S04]  /*1c50*/  USHF.L.U32 UR4, UR4, 0x7, URZ ;  /* 0x0000000704047899 */ /* 0x000fc800080006ff */
[----:B------:R-:W-:-:S04]  /*1c60*/  ULOP3.LUT UR35, UR4, 0xffffff00, URZ, 0xc0, !UPT ;  /* 0xffffff0004237892 */ /* 0x000fc8000f8ec0ff */
[----:B------:R-:W-:Y:S01]  /*1c70*/  UIADD3 UR35, UPT, UPT, UR45, UR35, URZ ;  /* 0x000000232d237290 */ /* 0x000fe2000fffe0ff */
[----:B------:R-:W-:Y:S11]  /*1c80*/  BRA.U !UP0, `(.L_x_25) ;  /* 0x0000000108c87547 */ /* 0x000ff6000b800000 */
[----:B------:R-:W-:Y:S01]  /*1c90*/  UMOV UR16, UR43 ;  /* 0x0000002b00107c82 */ /* 0x000fe20008000000 */
[----:B------:R-:W-:Y:S01]  /*1ca0*/  UMOV UR4, UR6 ;  /* 0x0000000600047c82 */ /* 0x000fe20008000000 */
[----:B------:R-:W-:-:S05]  /*1cb0*/  UMOV UR34, URZ ;  /* 0x000000ff00227c82 */ /* 0x000fca0008000000 */
.L_x_31:
[----:B------:R-:W-:Y:S01]  /*1cc0*/  ULEA UR33, UR4, UR13, 0x3 ;  /* 0x0000000d04217291 */ /* 0x000fe2000f8e18ff */
[----:B------:R-:W-:Y:S01]  /*1cd0*/  @P3 MOV R2, 0xc000 ;  /* 0x0000c00000023802 */ /* 0x000fe20000000f00 */
[----:B--234-:R-:W-:Y:S10]  /*1ce0*/  @P0 BRA `(.L_x_26) ;  /* 0x00000000000c0947 */ /* 0x01cff40003800000 */
[----:B------:R-:W-:-:S04]  /*1cf0*/  SHF.L.U32 R3, R12, 0x1f, RZ ;  /* 0x0000001f0c037819 */ /* 0x000fc800000006ff */
[----:B------:R-:W2:Y:S02]  /*1d00*/  SYNCS.PHASECHK.TRANS64.TRYWAIT P0, [UR33+0x40], R3 ;  /* 0x00004003ff0075a7 */ /* 0x000ea40008001121 */
[----:B--2---:R-:W-:Y:S05]  /*1d10*/  @!P0 BRA `(.L_x_27) ;  /* 0x00000080003c8947 */ /* 0x004fea0003800000 */
.L_x_26:
[----:B------:R2:W-:Y:S01]  /*1d20*/  @P3 SYNCS.ARRIVE.TRANS64 RZ, [UR33], R2 ;  /* 0x00000002ffff39a7 */ /* 0x0005e20008000021 */
[----:B------:R-:W-:Y:S02]  /*1d30*/  ULOP3.LUT UR5, UR21, 0x2, URZ, 0xfc, !UPT ;  /* 0x0000000215057892 */ /* 0x000fe4000f8efcff */
[----:B------:R-:W-:Y:S02]  /*1d40*/  UIADD3 UR16, UPT, UPT, UR16, 0x1, URZ ;  /* 0x0000000110107890 */ /* 0x000fe4000fffe0ff */
[----:B------:R-:W-:Y:S02]  /*1d50*/  UISETP.NE.AND UP0, UPT, UR5, 0x2, UPT ;  /* 0x000000020500788c */ /* 0x000fe4000bf05270 */
[----:B------:R-:W-:-:S07]  /*1d60*/  UISETP.NE.AND UP2, UPT, UR16, 0x1, UPT ;  /* 0x000000011000788c */ /* 0x000fce000bf45270 */
[----:B------:R-:W-:Y:S05]  /*1d70*/  BRA.U UP0, `(.L_x_28) ;  /* 0x0000000100047547 */ /* 0x000fea000b800000 */
[----:B------:R-:W-:Y:S05]  /*1d80*/  BPT.TRAP 0x1 ;  /* 0x000000040000795c */ /* 0x000fea0000300000 */
.L_x_28:
[----:B------:R-:W-:Y:S04]  /*1d90*/  BSSY.RECONVERGENT B0, `(.L_x_29) ;  /* 0x0000003000007945 */ /* 0x000fe80003800200 */
[----:B------:R-:W-:Y:S05]  /*1da0*/  @!P2 BRA `(.L_x_30) ;  /* 0x000000000004a947 */ /* 0x000fea0003800000 */
[----:B------:R-:W-:Y:S05]  /*1db0*/  BPT.TRAP 0x1 ;  /* 0x000000040000795c */ /* 0x000fea0000300000 */
.L_x_30:
[----:B------:R-:W-:Y:S05]  /*1dc0*/  BSYNC.RECONVERGENT B0 ;  /* 0x0000000000007941 */ /* 0x000fea0003800200 */
.L_x_29:
[----:B------:R-:W-:Y:S02]  /*1dd0*/  UIADD3 UR5, UPT, UPT, UR4, 0x1, URZ ;  /* 0x0000000104057890 */ /* 0x000fe4000fffe0ff */
[----:B------:R-:W-:Y:S02]  /*1de0*/  USHF.L.U32 UR8, UR4, 0xd, URZ ;  /* 0x0000000d04087899 */ /* 0x000fe400080006ff */
[----:B------:R-:W-:Y:S02]  /*1df0*/  UISETP.NE.AND UP0, UPT, UR5, 0x8, UPT ;  /* 0x000000080500788c */ /* 0x000fe4000bf05270 */
[----:B------:R-:W-:Y:S02]  /*1e00*/  ULOP3.LUT UR32, UR8, UR28, URZ, 0xfc, !UPT ;  /* 0x0000001c08207292 */ /* 0x000fe4000f8efcff */
[----:B------:R-:W-:Y:S02]  /*1e10*/  USEL UR7, URZ, 0x1, UP0 ;  /* 0x00000001ff077887 */ /* 0x000fe40008000000 */
[----:B------:R-:W-:-:S02]  /*1e20*/  USEL UR6, UR5, URZ, UP0 ;  /* 0x000000ff05067287 */ /* 0x000fc40008000000 */
[----:B------:R-:W-:Y:S02]  /*1e30*/  UIADD3 UR14, UP1, UPT, UR26, 0x80, URZ ;  /* 0x000000801a0e7890 */ /* 0x000fe4000ff3e0ff */
[----:B------:R-:W-:Y:S01]  /*1e40*/  ULEA UR5, UR6, UR13, 0x3 ;  /* 0x0000000d06057291 */ /* 0x000fe2000f8e18ff */
[----:B------:R-:W-:Y:S01]  /*1e50*/  LOP3.LUT R12, R12, UR7, RZ, 0x3c, !PT ;  /* 0x000000070c0c7c12 */ /* 0x000fe2000f8e3cff */
[----:B------:R-:W-:Y:S02]  /*1e60*/  ULEA UR32, UR32, UR13, 0x1 ;  /* 0x0000000d20207291 */ /* 0x000fe4000f8e08ff */
[----:B------:R-:W-:Y:S01]  /*1e70*/  UIADD3 UR4, UP0, UPT, UR26, 0x180, URZ ;  /* 0x000001801a047890 */ /* 0x000fe2000ff1e0ff */
[----:B-1----:R-:W-:Y:S01]  /*1e80*/  SHF.L.U32 R0, R12, 0x1f, RZ ;  /* 0x0000001f0c007819 */ /* 0x002fe200000006ff */
[----:B------:R-:W-:Y:S02]  /*1e90*/  ULOP3.LUT UR33, UR33, 0xfefffff8, URZ, 0xc0, !UPT ;  /* 0xfefffff821217892 */ /* 0x000fe4000f8ec0ff */
[----:B------:R-:W-:Y:S01]  /*1ea0*/  UIADD3.X UR15, UPT, UPT, URZ, UR27, URZ, UP1, !UPT ;  /* 0x0000001bff0f7290 */ /* 0x000fe20008ffe4ff */
[----:B------:R3:W4:Y:S01]  /*1eb0*/  SYNCS.PHASECHK.TRANS64.TRYWAIT P0, [UR5+0x40], R0 ;  /* 0x00004000ff0075a7 */ /* 0x0007220008001105 */
[----:B------:R-:W-:-:S02]  /*1ec0*/  UIADD3 UR32, UPT, UPT, UR32, 0x8400, URZ ;  /* 0x0000840020207890 */ /* 0x000fc4000fffe0ff */
[----:B------:R-:W-:Y:S02]  /*1ed0*/  UPRMT UR7, URZ, 0x5410, UR24 ;  /* 0x00005410ff077896 */ /* 0x000fe40008000018 */
[----:B------:R-:W-:Y:S02]  /*1ee0*/  UIADD3 UR8, UPT, UPT, UR13, 0x28400, UR8 ;  /* 0x000284000d087890 */ /* 0x000fe4000fffe008 */
[----:B------:R-:W-:Y:S01]  /*1ef0*/  UIADD3.X UR5, UPT, UPT, URZ, UR27, URZ, UP0, !UPT ;  /* 0x0000001bff057290 */ /* 0x000fe200087fe4ff */
[----:B------:R-:W-:Y:S01]  /*1f00*/  UMOV UR18, 0x0 ;  /* 0x0000000000127882 */ /* 0x000fe20000000000 */
[----:B------:R-:W-:Y:S01]  /*1f10*/  UMOV UR19, 0x10000000 ;  /* 0x1000000000137882 */ /* 0x000fe20000000000 */
[----:B------:R-:W-:Y:S01]  /*1f20*/  UMOV UR10, UR34 ;  /* 0x00000022000a7c82 */ /* 0x000fe20008000000 */
[----:B------:R-:W-:Y:S01]  /*1f30*/  UMOV UR12, UR36 ;  /* 0x00000024000c7c82 */ /* 0x000fe20008000000 */
[----:B------:R-:W-:Y:S01]  /*1f40*/  UMOV UR9, UR33 ;  /* 0x0000002100097c82 */ /* 0x000fe20008000000 */
[----:B------:R1:W-:Y:S03]  /*1f50*/  UTMALDG.3D.MULTICAST.2CTA [UR32], [UR14], UR7, desc[UR18] ;  /* 0x000012200e0073b4 */ /* 0x0003e60008211807 */
[----:B------:R2:W-:Y:S01]  /*1f60*/  UTMALDG.3D.2CTA [UR8], [UR4], desc[UR18] ;  /* 0x00001208040075b4 */ /* 0x0005e20008211000 */
[----:B-1----:R-:W-:Y:S01]  /*1f70*/  UIADD3 UR34, UPT, UPT, UR34, 0x40, URZ ;  /* 0x0000004022227890 */ /* 0x002fe2000fffe0ff */
[----:B------:R-:W-:Y:S01]  /*1f80*/  UMOV UR7, UR29 ;  /* 0x0000001d00077c82 */ /* 0x000fe20008000000 */
[----:B--2---:R-:W-:Y:S01]  /*1f90*/  UMOV UR4, UR6 ;  /* 0x0000000600047c82 */ /* 0x004fe20008000000 */
[----:B------:R-:W-:Y:S09]  /*1fa0*/  BRA.U UP2, `(.L_x_31) ;  /* 0xfffffffd02447547 */ /* 0x000ff2000b83ffff */
.L_x_25:
[----:B------:R-:W-:Y:S01]  /*1fb0*/  ULEA UR4, UR6, UR13, 0x3 ;  /* 0x0000000d06047291 */ /* 0x000fe2000f8e18ff */
[----:B-1-3--:R-:W-:Y:S01]  /*1fc0*/  SHF.L.U32 R0, R12, 0x1f, RZ ;  /* 0x0000001f0c007819 */ /* 0x00afe200000006ff */
[----:B------:R-:W-:Y:S01]  /*1fd0*/  @!P1 SYNCS.ARRIVE.TRANS64.A1T0 RZ, [UR13+0xc8], RZ ;  /* 0x0000c8ffffff99a7 */ /* 0x000fe2000810000d */
[----:B------:R-:W-:-:S06]  /*1fe0*/  UISETP.GT.AND UP0, UPT, UR41, UR40, UPT ;  /* 0x000000282900728c */ /* 0x000fcc000bf04270 */
[----:B--2-4-:R1:W2:Y:S03]  /*1ff0*/  SYNCS.PHASECHK.TRANS64.TRYWAIT P0, [UR4+0x40], R0 ;  /* 0x00004000ff0075a7 */ /* 0x0142a60008001104 */
[----:B------:R-:W-:Y:S05]  /*2000*/  BRA.U !UP0, `(.L_x_32) ;  /* 0x0000000108c07547 */ /* 0x000fea000b800000 */
[----:B------:R-:W-:Y:S01]  /*2010*/  UIADD3 UR25, UPT, UPT, UR44, UR7, URZ ;  /* 0x000000072c197290 */ /* 0x000fe2000fffe0ff */
[----:B------:R-:W-:-:S11]  /*2020*/  UMOV UR4, UR6 ;  /* 0x0000000600047c82 */ /* 0x000fd60008000000 */
.L_x_38:
[----:B------:R-:W-:Y:S01]  /*2030*/  ULEA UR17, UR4, UR13, 0x3 ;  /* 0x0000000d04117291 */ /* 0x000fe2000f8e18ff */
[----:B--2---:R-:W-:Y:S01]  /*2040*/  @P3 MOV R2, 0xc000 ;  /* 0x0000c00000023802 */ /* 0x004fe20000000f00 */
[----:B--2-4-:R-:W-:Y:S10]  /*2050*/  @P0 BRA `(.L_x_33) ;  /* 0x00000000000c0947 */ /* 0x014ff40003800000 */
[----:B------:R-:W-:-:S04]  /*2060*/  SHF.L.U32 R3, R12, 0x1f, RZ ;  /* 0x0000001f0c037819 */ /* 0x000fc800000006ff */
[----:B------:R-:W2:Y:S02]  /*2070*/  SYNCS.PHASECHK.TRANS64.TRYWAIT P0, [UR17+0x40], R3 ;  /* 0x00004003ff0075a7 */ /* 0x000ea40008001111 */
[----:B--2---:R-:W-:Y:S05]  /*2080*/  @!P0 BRA `(.L_x_34) ;  /* 0x0000007c00788947 */ /* 0x004fea0003800000 */
.L_x_33:
[----:B------:R2:W-:Y:S01]  /*2090*/  @P3 SYNCS.ARRIVE.TRANS64 RZ, [UR17], R2 ;  /* 0x00000002ffff39a7 */ /* 0x0005e20008000011 */
[----:B------:R-:W-:-:S04]  /*20a0*/  ULOP3.LUT UR5, UR21, 0x2, URZ, 0xfc, !UPT ;  /* 0x0000000215057892 */ /* 0x000fc8000f8efcff */
[----:B------:R-:W-:-:S09]  /*20b0*/  UISETP.NE.AND UP0, UPT, UR5, 0x2, UPT ;  /* 0x000000020500788c */ /* 0x000fd2000bf05270 */
[----:B------:R-:W-:Y:S05]  /*20c0*/  BRA.U UP0, `(.L_x_35) ;  /* 0x0000000100047547 */ /* 0x000fea000b800000 */
[----:B------:R-:W-:Y:S05]  /*20d0*/  BPT.TRAP 0x1 ;  /* 0x000000040000795c */ /* 0x000fea0000300000 */
.L_x_35:
[----:B------:R-:W-:Y:S04]  /*20e0*/  BSSY.RECONVERGENT B0, `(.L_x_36) ;  /* 0x0000003000007945 */ /* 0x000fe80003800200 */
[----:B------:R-:W-:Y:S05]  /*20f0*/  @!P2 BRA `(.L_x_37) ;  /* 0x000000000004a947 */ /* 0x000fea0003800000 */
[----:B------:R-:W-:Y:S05]  /*2100*/  BPT.TRAP 0x1 ;  /* 0x000000040000795c */ /* 0x000fea0000300000 */
.L_x_37:
[----:B------:R-:W-:Y:S05]  /*2110*/  BSYNC.RECONVERGENT B0 ;  /* 0x0000000000007941 */ /* 0x000fea0003800200 */
.L_x_36:
[----:B------:R-:W-:Y:S02]  /*2120*/  UIADD3 UR5, UPT, UPT, UR4, 0x1, URZ ;  /* 0x0000000104057890 */ /* 0x000fe4000fffe0ff */
[----:B------:R-:W-:Y:S02]  /*2130*/  UIADD3 UR14, UP1, UPT, UR26, 0x80, URZ ;  /* 0x000000801a0e7890 */ /* 0x000fe4000ff3e0ff */
[----:B------:R-:W-:Y:S02]  /*2140*/  UISETP.NE.AND UP0, UPT, UR5, 0x8, UPT ;  /* 0x000000080500788c */ /* 0x000fe4000bf05270 */
[----:B------:R-:W-:Y:S02]  /*2150*/  ULEA UR16, UR4, UR30, 0xe ;  /* 0x0000001e04107291 */ /* 0x000fe4000f8e70ff */
[----:B------:R-:W-:Y:S02]  /*2160*/  USEL UR8, URZ, 0x1, UP0 ;  /* 0x00000001ff087887 */ /* 0x000fe40008000000 */
[----:B------:R-:W-:-:S02]  /*2170*/  USEL UR6, UR5, URZ, UP0 ;  /* 0x000000ff05067287 */ /* 0x000fc40008000000 */
[----:B------:R-:W-:Y:S02]  /*2180*/  UIADD3 UR22, UP0, UPT, UR26, 0x180, URZ ;  /* 0x000001801a167890 */ /* 0x000fe4000ff1e0ff */
[----:B------:R-:W-:Y:S01]  /*2190*/  LOP3.LUT R12, R12, UR8, RZ, 0x3c, !PT ;  /* 0x000000080c0c7c12 */ /* 0x000fe2000f8e3cff */
[----:B------:R-:W-:Y:S02]  /*21a0*/  ULEA UR8, UR4, UR13, 0xd ;  /* 0x0000000d04087291 */ /* 0x000fe4000f8e68ff */
[----:B------:R-:W-:Y:S01]  /*21b0*/  ULEA UR5, UR6, UR13, 0x3 ;  /* 0x0000000d06057291 */ /* 0x000fe2000f8e18ff */
[----:B-1----:R-:W-:Y:S01]  /*21c0*/  SHF.L.U32 R0, R12, 0x1f, RZ ;  /* 0x0000001f0c007819 */ /* 0x002fe200000006ff */
[----:B------:R-:W-:Y:S02]  /*21d0*/  USHF.L.U32 UR18, UR7, 0x6, URZ ;  /* 0x0000000607127899 */ /* 0x000fe400080006ff */
[----:B------:R-:W-:Y:S02]  /*21e0*/  ULOP3.LUT UR17, UR17, 0xfefffff8, URZ, 0xc0, !UPT ;  /* 0xfefffff811117892 */ /* 0x000fe4000f8ec0ff */
[----:B------:R-:W-:-:S02]  /*21f0*/  UIADD3.X UR15, UPT, UPT, URZ, UR27, URZ, UP1, !UPT ;  /* 0x0000001bff0f7290 */ /* 0x000fc40008ffe4ff */
[----:B------:R-:W-:Y:S01]  /*2200*/  UPRMT UR4, URZ, 0x5410, UR24 ;  /* 0x00005410ff047896 */ /* 0x000fe20008000018 */
[----:B------:R3:W4:Y:S01]  /*2210*/  SYNCS.PHASECHK.TRANS64.TRYWAIT P0, [UR5+0x40], R0 ;  /* 0x00004000ff0075a7 */ /* 0x0007220008001105 */
[----:B------:R-:W-:Y:S02]  /*2220*/  UIADD3 UR8, UPT, UPT, UR8, 0x28400, URZ ;  /* 0x0002840008087890 */ /* 0x000fe4000fffe0ff */
[----:B------:R-:W-:Y:S01]  /*2230*/  UIADD3.X UR23, UPT, UPT, URZ, UR27, URZ, UP0, !UPT ;  /* 0x0000001bff177290 */ /* 0x000fe200087fe4ff */
[----:B------:R-:W-:Y:S01]  /*2240*/  UMOV UR32, 0x0 ;  /* 0x0000000000207882 */ /* 0x000fe20000000000 */
[----:B------:R-:W-:Y:S01]  /*2250*/  UMOV UR33, 0x10000000 ;  /* 0x1000000000217882 */ /* 0x000fe20000000000 */
[----:B------:R-:W-:Y:S01]  /*2260*/  UMOV UR19, UR35 ;  /* 0x0000002300137c82 */ /* 0x000fe20008000000 */
[----:B------:R-:W-:Y:S01]  /*2270*/  UMOV UR20, UR36 ;  /* 0x0000002400147c82 */ /* 0x000fe20008000000 */
[----:B------:R-:W-:Y:S01]  /*2280*/  UMOV UR12, UR36 ;  /* 0x00000024000c7c82 */ /* 0x000fe20008000000 */
[----:B------:R-:W-:Y:S01]  /*2290*/  UMOV UR9, UR17 ;  /* 0x0000001100097c82 */ /* 0x000fe20008000000 */
[----:B------:R-:W-:Y:S01]  /*22a0*/  UMOV UR10, UR18 ;  /* 0x00000012000a7c82 */ /* 0x000fe20008000000 */
[----:B------:R1:W-:Y:S01]  /*22b0*/  UTMALDG.3D.MULTICAST.2CTA [UR16], [UR14], UR4, desc[UR32] ;  /* 0x000020100e0073b4 */ /* 0x0003e20008211804 */
[----:B------:R-:W-:-:S04]  /*22c0*/  UIADD3 UR7, UPT, UPT, UR7, 0x1, URZ ;  /* 0x0000000107077890 */ /* 0x000fc8000fffe0ff */
[----:B------:R-:W-:Y:S01]  /*22d0*/  UISETP.NE.AND UP0, UPT, UR7, UR25, UPT ;  /* 0x000000190700728c */ /* 0x000fe2000bf05270 */
[----:B------:R3:W-:Y:S01]  /*22e0*/  UTMALDG.3D.2CTA [UR8], [UR22], desc[UR32] ;  /* 0x00002008160075b4 */ /* 0x0007e20008211000 */
[----:B-1----:R-:W-:-:S07]  /*22f0*/  UMOV UR4, UR6 ;  /* 0x0000000600047c82 */ /* 0x002fce0008000000 */
[----:B---3--:R-:W-:Y:S05]  /*2300*/  BRA.U UP0, `(.L_x_38) ;  /* 0xfffffffd00487547 */ /* 0x008fea000b83ffff */
.L_x_32:
[C---:B------:R-:W-:Y:S01]  /*2310*/  LEA R3, R11.reuse, UR13, 0x3 ;  /* 0x0000000d0b037c11 */ /* 0x040fe2000f8e18ff */
[----:B------:R-:W-:Y:S01]  /*2320*/  NOP ;  /* 0x0000000000007918 */ /* 0x000fe20000000000 */
[----:B-1----:R-:W-:Y:S02]  /*2330*/  SHF.L.U32 R0, R10, 0x1f, RZ ;  /* 0x0000001f0a007819 */ /* 0x002fe400000006ff */
[----:B------:R-:W-:Y:S02]  /*2340*/  LEA R5, R11, UR13, 0x4 ;  /* 0x0000000d0b057c11 */ /* 0x000fe4000f8e20ff */
[----:B--2-4-:R-:W1:Y:S02]  /*2350*/  SYNCS.PHASECHK.TRANS64.TRYWAIT P0, [R3+URZ+0xd0], R0 ;  /* 0x0000d000030075a7 */ /* 0x014e6400080011ff */
[----:B-1----:R-:W-:Y:S05]  /*2360*/  @!P0 BRA `(.L_x_39) ;  /* 0x0000007800d88947 */ /* 0x002fea0003800000 */
.L_x_156:
[----:B------:R-:W2:Y:S01]  /*2370*/  LDS.128 R4, [R5+0x160] ;  /* 0x0001600005047984 */ /* 0x000ea20000000c00 */
[----:B------:R-:W-:Y:S01]  /*2380*/  UISETP.GE.AND UP0, UPT, UR42, 0x1, UPT ;  /* 0x000000012a00788c */ /* 0x000fe2000bf06270 */
[----:B------:R-:W-:Y:S01]  /*2390*/  @!PT LDS RZ, [RZ] ;  /* 0x00000000fffff984 */ /* 0x000fe20000000800 */
[----:B------:R-:W-:Y:S01]  /*23a0*/  @!PT LDS RZ, [RZ] ;  /* 0x00000000fffff984 */ /* 0x000fe20000000800 */
[----:B------:R-:W-:Y:S01]  /*23b0*/  @!PT LDS RZ, [RZ] ;  /* 0x00000000fffff984 */ /* 0x000fe20000000800 */
[----:B------:R-:W-:Y:S01]  /*23c0*/  @!PT LDS RZ, [RZ] ;  /* 0x00000000fffff984 */ /* 0x000fe20000000800 */
[----:B------:R3:W-:Y:S06]  /*23d0*/  MEMBAR.ALL.CTA ;  /* 0x0000000000007992 */ /* 0x0007ec0000008000 */
[----:B---3--:R-:W3:Y:S01]  /*23e0*/  FENCE.VIEW.ASYNC.S ;  /* 0x00000000000073c6 */ /* 0x008ee20000000000 */
[----:B--2---:R-:W-:-:S13]  /*23f0*/  LOP3.LUT P0, RZ, R6, 0x1, RZ, 0xc0, !PT ;  /* 0x0000000106ff7812 */ /* 0x004fda000780c0ff */
[----:B---3--:R-:W-:Y:S01]  /*2400*/  VOTEU.ANY UP1, P0 ;  /* 0x0000000000ff7886 */ /* 0x008fe20000020100 */
[----:B------:R-:W-:-:S13]  /*2410*/  PLOP3.LUT P0, PT, PT, PT, UP1, 0x80, 0x8 ;  /* 0x000000000008781c */ /* 0x000fda0003f0f018 */
[----:B-1----:R-:W-:Y:S02]  /*2420*/  @P0 LOP3.LUT R0, R5, 0xffff, RZ, 0xc0, !PT ;  /* 0x0000ffff05000812 */ /* 0x002fe400078ec0ff */
[----:B------:R-:W-:Y:S02]  /*2430*/  @P0 MOV R2, R4 ;  /* 0x0000000400020202 */ /* 0x000fe40000000f00 */
[----:B------:R-:W-:Y:S01]  /*2440*/  @P0 R2UR UR5, R0 ;  /* 0x00000000000502ca */ /* 0x000fe200000e0000 */
[----:B------:R-:W-:Y:S01]  /*2450*/  VIADD R0, R3, 0xe0 ;  /* 0x000000e003007836 */ /* 0x000fe20000000000 */
[----:B------:R-:W-:Y:S02]  /*2460*/  @P0 SHF.R.U32.HI R4, RZ, 0x10, R5 ;  /* 0x00000010ff040819 */ /* 0x000fe40000011605 */
[----:B------:R-:W-:Y:S02]  /*2470*/  @P0 R2UR UR7, R2 ;  /* 0x00000000020702ca */ /* 0x000fe400000e0000 */
[----:B------:R-:W-:-:S02]  /*2480*/  PRMT R0, RZ, 0x654, R0 ;  /* 0x00000654ff007816 */ /* 0x000fc40000000000 */
[----:B------:R-:W-:Y:S02]  /*2490*/  @P0 R2UR UR4, R4 ;  /* 0x00000000040402ca */ /* 0x000fe400000e0000 */
[----:B------:R1:W-:Y:S03]  /*24a0*/  SYNCS.ARRIVE.TRANS64.RED.A1T0 RZ, [R0+URZ], RZ ;  /* 0x000000ff00ff79a7 */ /* 0x0003e600081004ff */
[----:B------:R-:W-:-:S04]  /*24b0*/  @UP1 UMOV UR31, UR5 ;  /* 0x00000005001f1c82 */ /* 0x000fc80008000000 */
[----:B------:R-:W-:-:S04]  /*24c0*/  @UP1 UMOV UR37, UR7 ;  /* 0x0000000700251c82 */ /* 0x000fc80008000000 */
[----:B------:R-:W-:Y:S01]  /*24d0*/  @UP1 UMOV UR36, UR4 ;  /* 0x0000000400241c82 */ /* 0x000fe20008000000 */
[----:B------:R-:W-:Y:S05]  /*24e0*/  BRA.U !UP0, `(.L_x_40) ;  /* 0x0000000108d47547 */ /* 0x000fea000b800000 */
[----:B------:R-:W2:Y:S01]  /*24f0*/  LDCU.128 UR16, c[0x0][0xb10] ;  /* 0x00016200ff1077ac */ /* 0x000ea20008000c00 */
[----:B------:R-:W3:Y:S01]  /*2500*/  LDCU UR12, c[0x0][0xb20] ;  /* 0x00016400ff0c77ac */ /* 0x000ee20008000800 */
[----:B------:R-:W4:Y:S01]  /*2510*/  LDCU UR20, c[0x0][0xb0c] ;  /* 0x00016180ff1477ac */ /* 0x000f220008000800 */
[----:B------:R-:W1:Y:S01]  /*2520*/  LDCU.64 UR8, c[0x0][0xb28] ;  /* 0x00016500ff0877ac */ /* 0x000e620008000a00 */
[----:B------:R-:W-:Y:S02]  /*2530*/  UISETP.NE.AND UP3, UPT, UR42, 0x1, UPT ;  /* 0x000000012a00788c */ /* 0x000fe4000bf65270 */
[----:B--2---:R-:W-:Y:S02]  /*2540*/  UIMAD.WIDE.U32 UR10, UR38, UR19, URZ ;  /* 0x00000013260a72a5 */ /* 0x004fe4000f8e00ff */
[----:B------:R-:W-:Y:S02]  /*2550*/  UIMAD.WIDE.U32 UR4, UR39, UR16, URZ ;  /* 0x00000010270472a5 */ /* 0x000fe4000f8e00ff */
[----:B------:R-:W-:-:S02]  /*2560*/  UISETP.NE.AND UP0, UPT, UR18, 0x1, UPT ;  /* 0x000000011200788c */ /* 0x000fc4000bf05270 */
[----:B------:R-:W-:Y:S01]  /*2570*/  UIMAD.WIDE.U32 UR22, UR31, UR19, URZ ;  /* 0x000000131f1672a5 */ /* 0x000fe2000f8e00ff */
[----:B------:R-:W-:Y:S02]  /*2580*/  UMOV UR10, UR11 ;  /* 0x0000000b000a7c82 */ /* 0x000fe40008000000 */
[----:B------:R-:W-:Y:S01]  /*2590*/  UMOV UR4, UR5 ;  /* 0x0000000500047c82 */ /* 0x000fe20008000000 */
[----:B---3--:R-:W-:Y:S02]  /*25a0*/  USHF.R.U32.HI UR10, URZ, UR12, UR10 ;  /* 0x0000000cff0a7299 */ /* 0x008fe4000801160a */
[----:B----4-:R-:W-:Y:S02]  /*25b0*/  UISETP.NE.AND UP2, UPT, UR20, 0x1, UPT ;  /* 0x000000011400788c */ /* 0x010fe4000bf45270 */
[----:B------:R-:W-:Y:S02]  /*25c0*/  USHF.R.U32.HI UR4, URZ, UR17, UR4 ;  /* 0x00000011ff047299 */ /* 0x000fe40008011604 */
[----:B------:R-:W-:-:S02]  /*25d0*/  USEL UR5, UR38, UR10, !UP0 ;  /* 0x0000000a26057287 */ /* 0x000fc4000c000000 */
[----:B------:R-:W-:Y:S02]  /*25e0*/  USEL UR7, UR39, UR4, !UP2 ;  /* 0x0000000427077287 */ /* 0x000fe4000d000000 */
[----:B-1----:R-:W-:Y:S01]  /*25f0*/  UIMAD.WIDE.U32 UR10, UR5, UR8, URZ ;  /* 0x00000008050a72a5 */ /* 0x002fe2000f8e00ff */
[----:B------:R-:W-:Y:S01]  /*2600*/  UMOV UR4, UR23 ;  /* 0x0000001700047c82 */ /* 0x000fe20008000000 */
[----:B------:R-:W-:Y:S02]  /*2610*/  UIMAD.WIDE.U32 UR14, UR37, UR16, URZ ;  /* 0x00000010250e72a5 */ /* 0x000fe4000f8e00ff */
[----:B------:R-:W-:-:S03]  /*2620*/  UIMAD.WIDE.U32 UR22, UR7, UR8, URZ ;  /* 0x00000008071672a5 */ /* 0x000fc6000f8e00ff */
[----:B------:R-:W-:Y:S01]  /*2630*/  UMOV UR10, UR11 ;  /* 0x0000000b000a7c82 */ /* 0x000fe20008000000 */
[----:B------:R-:W-:Y:S02]  /*2640*/  USHF.R.U32.HI UR4, URZ, UR12, UR4 ;  /* 0x0000000cff047299 */ /* 0x000fe40008011604 */
[----:B------:R-:W-:Y:S01]  /*2650*/  @UP3 USHF.R.U32.HI UR5, URZ, UR9, UR10 ;  /* 0x00000009ff053299 */ /* 0x000fe2000801160a */
[----:B------:R-:W-:Y:S01]  /*2660*/  UMOV UR14, UR15 ;  /* 0x0000000f000e7c82 */ /* 0x000fe20008000000 */
[----:B------:R-:W-:Y:S01]  /*2670*/  UMOV UR22, UR23 ;  /* 0x0000001700167c82 */ /* 0x000fe20008000000 */
[----:B------:R-:W-:Y:S02]  /*2680*/  USHF.R.U32.HI UR17, URZ, UR17, UR14 ;  /* 0x00000011ff117299 */ /* 0x000fe4000801160e */
[----:B------:R-:W-:Y:S02]  /*2690*/  USEL UR4, UR31, UR4, !UP0 ;  /* 0x000000041f047287 */ /* 0x000fe4000c000000 */
[----:B------:R-:W-:-:S02]  /*26a0*/  @UP3 USHF.R.U32.HI UR7, URZ, UR9, UR22 ;  /* 0x00000009ff073299 */ /* 0x000fc40008011616 */
[----:B------:R-:W-:Y:S02]  /*26b0*/  UIMAD UR10, UR42, UR5, URZ ;  /* 0x000000052a0a72a4 */ /* 0x000fe4000f8e02ff */
[----:B------:R-:W-:Y:S02]  /*26c0*/  USEL UR5, UR37, UR17, !UP2 ;  /* 0x0000001125057287 */ /* 0x000fe4000d000000 */
[----:B------:R-:W-:Y:S02]  /*26d0*/  UIMAD UR12, UR42, UR7, URZ ;  /* 0x000000072a0c72a4 */ /* 0x000fe4000f8e02ff */
[----:B------:R-:W-:Y:S02]  /*26e0*/  UISETP.GE.AND UP0, UPT, UR4, UR10, UPT ;  /* 0x0000000a0400728c */ /* 0x000fe4000bf06270 */
[----:B------:R-:W-:Y:S02]  /*26f0*/  UIMAD.WIDE.U32 UR10, UR4, UR8, URZ ;  /* 0x00000008040a72a5 */ /* 0x000fe4000f8e00ff */
[----:B------:R-:W-:-:S02]  /*2700*/  UISETP.GE.OR UP0, UPT, UR5, UR12, UP0 ;  /* 0x0000000c0500728c */ /* 0x000fc40008706670 */
[----:B------:R-:W-:Y:S02]  /*2710*/  UIMAD.WIDE.U32 UR14, UR5, UR8, URZ ;  /* 0x00000008050e72a5 */ /* 0x000fe4000f8e00ff */
[----:B------:R-:W-:Y:S01]  /*2720*/  UIADD3 UR12, UPT, UPT, -UR5, URZ, URZ ;  /* 0x000000ff050c7290 */ /* 0x000fe2000fffe1ff */
[----:B------:R-:W-:Y:S01]  /*2730*/  UMOV UR10, UR11 ;  /* 0x0000000b000a7c82 */ /* 0x000fe20008000000 */
[----:B------:R-:W-:Y:S02]  /*2740*/  UIADD3 UR11, UPT, UPT, -UR4, URZ, URZ ;  /* 0x000000ff040b7290 */ /* 0x000fe4000fffe1ff */
[----:B------:R-:W-:-:S03]  /*2750*/  USHF.R.U32.HI UR10, URZ, UR9, UR10 ;  /* 0x00000009ff0a7299 */ /* 0x000fc6000801160a */
[----:B------:R-:W-:Y:S01]  /*2760*/  @!UP0 UMOV UR8, UR15 ;  /* 0x0000000f00088c82 */ /* 0x000fe20008000000 */
[----:B------:R-:W-:Y:S02]  /*2770*/  UIMAD UR11, UR18, UR11, UR31 ;  /* 0x0000000b120b72a4 */ /* 0x000fe4000f8e021f */
[----:B------:R-:W-:Y:S02]  /*2780*/  USEL UR10, UR4, UR10, !UP3 ;  /* 0x0000000a040a7287 */ /* 0x000fe4000d800000 */
[----:B------:R-:W-:Y:S02]  /*2790*/  @!UP0 USHF.R.U32.HI UR8, URZ, UR9, UR8 ;  /* 0x00000009ff088299 */ /* 0x000fe40008011608 */
[----:B------:R-:W-:Y:S02]  /*27a0*/  UIADD3 UR9, UPT, UPT, -UR10, URZ, URZ ;  /* 0x000000ff0a097290 */ /* 0x000fe4000fffe1ff */
[----:B------:R-:W-:Y:S02]  /*27b0*/  @!UP0 USEL UR8, UR5, UR8, !UP3 ;  /* 0x0000000805088287 */ /* 0x000fe4000d800000 */
[----:B------:R-:W-:-:S02]  /*27c0*/  UIMAD UR9, UR42, UR9, UR4 ;  /* 0x000000092a0972a4 */ /* 0x000fc4000f8e0204 */
[----:B------:R-:W-:Y:S02]  /*27d0*/  @!UP0 UIADD3 UR10, UPT, UPT, UR10, -UR8, URZ ;  /* 0x800000080a0a8290 */ /* 0x000fe4000fffe0ff */
[----:B------:R-:W-:Y:S02]  /*27e0*/  @!UP0 UIMAD UR8, UR9, UR7, UR8 ;  /* 0x00000007090882a4 */ /* 0x000fe4000f8e0208 */
[----:B------:R-:W-:Y:S02]  /*27f0*/  @!UP0 UIMAD UR4, UR42, UR10, UR5 ;  /* 0x0000000a2a0482a4 */ /* 0x000fe4000f8e0205 */
[----:B------:R-:W-:Y:S02]  /*2800*/  UIMAD UR7, UR20, UR12, UR37 ;  /* 0x0000000c140772a4 */ /* 0x000fe4000f8e0225 */
[----:B------:R-:W-:Y:S01]  /*2810*/  UIMAD UR31, UR4, UR18, UR11 ;  /* 0x00000012041f72a4 */ /* 0x000fe2000f8e020b */
[----:B------:R-:W-:Y:S02]  /*2820*/  @!UP0 UMOV UR5, UR8 ;  /* 0x0000000800058c82 */ /* 0x000fe40008000000 */
[----:B------:R-:W-:-:S12]  /*2830*/  UIMAD UR37, UR5, UR20, UR7 ;  /* 0x00000014052572a4 */ /* 0x000fd8000f8e0207 */
.L_x_40:
[----:B------:R-:W2:Y:S02]  /*2840*/  LDCU UR4, c[0x0][0xb30] ;  /* 0x00016600ff0477ac */ /* 0x000ea40008000800 */
[----:B--2---:R-:W-:-:S09]  /*2850*/  UISETP.NE.AND UP0, UPT, UR4, 0x1, UPT ;  /* 0x000000010400788c */ /* 0x004fd2000bf05270 */
[----:B------:R-:W-:Y:S05]  /*2860*/  BRA.U UP0, `(.L_x_41) ;  /* 0x0000000100447547 */ /* 0x000fea000b800000 */
[----:B------:R-:W2:Y:S01]  /*2870*/  LDCU.128 UR16, c[0x0][0xb10] ;  /* 0x00016200ff1077ac */ /* 0x000ea20008000c00 */
[----:B------:R-:W3:Y:S01]  /*2880*/  LDCU UR10, c[0x0][0xb0c] ;  /* 0x00016180ff0a77ac */ /* 0x000ee20008000800 */
[----:B------:R-:W4:Y:S01]  /*2890*/  LDCU UR7, c[0x0][0xb20] ;  /* 0x00016400ff0777ac */ /* 0x000f220008000800 */
[----:B--2---:R-:W-:Y:S02]  /*28a0*/  UIMAD.WIDE.U32 UR8, UR37, UR16, URZ ;  /* 0x00000010250872a5 */ /* 0x004fe4000f8e00ff */
[----:B------:R-:W-:Y:S02]  /*28b0*/  UIMAD.WIDE.U32 UR4, UR31, UR19, URZ ;  /* 0x000000131f0472a5 */ /* 0x000fe4000f8e00ff */
[----:B---3--:R-:W-:Y:S02]  /*28c0*/  UISETP.NE.AND UP2, UPT, UR10, 0x1, UPT ;  /* 0x000000010a00788c */ /* 0x008fe4000bf45270 */
[----:B------:R-:W-:Y:S01]  /*28d0*/  UISETP.NE.AND UP0, UPT, UR18, 0x1, UPT ;  /* 0x000000011200788c */ /* 0x000fe2000bf05270 */
[----:B------:R-:W-:-:S02]  /*28e0*/  UMOV UR8, UR9 ;  /* 0x0000000900087c82 */ /* 0x000fc40008000000 */
[----:B------:R-:W-:Y:S01]  /*28f0*/  UMOV UR4, UR5 ;  /* 0x0000000500047c82 */ /* 0x000fe20008000000 */
[----:B------:R-:W-:Y:S02]  /*2900*/  USHF.R.U32.HI UR17, URZ, UR17, UR8 ;  /* 0x00000011ff117299 */ /* 0x000fe40008011608 */
[----:B----4-:R-:W-:Y:S02]  /*2910*/  USHF.R.U32.HI UR4, URZ, UR7, UR4 ;  /* 0x00000007ff047299 */ /* 0x010fe40008011604 */
[----:B------:R-:W-:Y:S02]  /*2920*/  USEL UR5, UR37, UR17, !UP2 ;  /* 0x0000001125057287 */ /* 0x000fe4000d000000 */
[----:B------:R-:W-:-:S04]  /*2930*/  USEL UR4, UR31, UR4, !UP0 ;  /* 0x000000041f047287 */ /* 0x000fc8000c000000 */
[----:B------:R-:W-:Y:S02]  /*2940*/  UIADD3 UR7, UPT, UPT, UR5, -UR4, URZ ;  /* 0x8000000405077290 */ /* 0x000fe4000fffe0ff */
[----:B------:R-:W-:Y:S02]  /*2950*/  UIADD3 UR4, UPT, UPT, -UR5, UR4, URZ ;  /* 0x0000000405047290 */ /* 0x000fe4000fffe1ff */
[----:B------:R-:W-:Y:S02]  /*2960*/  UIMAD UR31, UR7, UR18, UR31 ;  /* 0x00000012071f72a4 */ /* 0x000fe4000f8e021f */
[----:B------:R-:W-:-:S12]  /*2970*/  UIMAD UR37, UR4, UR10, UR37 ;  /* 0x0000000a042572a4 */ /* 0x000fd8000f8e0225 */
.L_x_41:
[----:B------:R-:W-:Y:S01]  /*2980*/  VIADD R11, R11, 0x1 ;  /* 0x000000010b0b7836 */ /* 0x000fe20000000000 */
[----:B------:R-:W-:Y:S02]  /*2990*/  R2UR UR5, R83 ;  /* 0x00000000530572ca */ /* 0x000fe400000e0000 */
[----:B------:R-:W-:Y:S02]  /*29a0*/  R2UR UR4, R82 ;  /* 0x00000000520472ca */ /* 0x000fe400000e0000 */
[C---:B------:R-:W-:Y:S02]  /*29b0*/  ISETP.NE.AND P0, PT, R11.reuse, 0x2, PT ;  /* 0x000000020b00780c */ /* 0x040fe40003f05270 */
[----:B------:R-:W-:Y:S02]  /*29c0*/  PLOP3.LUT P1, PT, PT, PT, PT, 0x80, 0x8 ;  /* 0x000000000008781c */ /* 0x000fe40003f2f070 */
[----:B------:R-:W-:Y:S02]  /*29d0*/  SEL R3, RZ, 0x1, P0 ;  /* 0x00000001ff037807 */ /* 0x000fe40000000000 */
[----:B------:R-:W-:-:S02]  /*29e0*/  SEL R11, R11, RZ, P0 ;  /* 0x000000ff0b0b7207 */ /* 0x000fc40000000000 */
[----:B------:R-:W-:Y:S01]  /*29f0*/  LOP3.LUT R10, R10, R3, RZ, 0x3c, !PT ;  /* 0x000000030a0a7212 */ /* 0x000fe200078e3cff */
[----:B------:R-:W-:Y:S02]  /*2a00*/  UIADD3 UR16, UPT, UPT, UR37, UR5, URZ ;  /* 0x0000000525107290 */ /* 0x000fe4000fffe0ff */
[----:B------:R-:W-:Y:S01]  /*2a10*/  UIADD3 UR20, UPT, UPT, UR31, UR4, URZ ;  /* 0x000000041f147290 */ /* 0x000fe2000fffe0ff */
[----:B------:R-:W-:Y:S11]  /*2a20*/  BRA.U UP1, `(.L_x_42) ;  /* 0xfffffff101387547 */ /* 0x000ff6000b83ffff */
[----:B------:R-:W-:Y:S01]  /*2a30*/  UIADD3 UR13, UPT, UPT, UR13, 0x40, URZ ;  /* 0x000000400d0d7890 */ /* 0x000fe2000fffe0ff */
[----:B------:R-:W-:-:S03]  /*2a40*/  SHF.L.U32 R3, R12, 0x1f, RZ ;  /* 0x0000001f0c037819 */ /* 0x000fc600000006ff */
[----:B------:R-:W-:-:S09]  /*2a50*/  ULEA UR4, UR6, UR13, 0x3 ;  /* 0x0000000d06047291 */ /* 0x000fd2000f8e18ff */
[----:B------:R-:W2:Y:S02]  /*2a60*/  SYNCS.PHASECHK.TRANS64.TRYWAIT P0, [UR4], R3 ;  /* 0x00000003ff0075a7 */ /* 0x000ea40008001104 */
[----:B--2---:R-:W-:Y:S05]  /*2a70*/  @!P0 BRA `(.L_x_43) ;  /* 0x0000007400288947 */ /* 0x004fea0003800000 */
.L_x_158:
[----:B------:R-:W-:-:S04]  /*2a80*/  UIADD3 UR4, UPT, UPT, UR6, 0x1, URZ ;  /* 0x0000000106047890 */ /* 0x000fc8000fffe0ff */
[----:B------:R-:W-:-:S04]  /*2a90*/  UISETP.NE.AND UP0, UPT, UR4, 0x8, UPT ;  /* 0x000000080400788c */ /* 0x000fc8000bf05270 */
[----:B------:R-:W-:Y:S02]  /*2aa0*/  USEL UR6, URZ, 0x1, UP0 ;  /* 0x00000001ff067887 */ /* 0x000fe40008000000 */
[----:B------:R-:W-:-:S04]  /*2ab0*/  USEL UR4, UR4, URZ, UP0 ;  /* 0x000000ff04047287 */ /* 0x000fc80008000000 */
[----:B------:R-:W-:Y:S01]  /*2ac0*/  ULEA UR5, UR4, UR13, 0x3 ;  /* 0x0000000d04057291 */ /* 0x000fe2000f8e18ff */
[----:B------:R-:W-:-:S04]  /*2ad0*/  LOP3.LUT R2, R12, UR6, RZ, 0x3c, !PT ;  /* 0x000000060c027c12 */ /* 0x000fc8000f8e3cff */
[----:B-1----:R-:W-:-:S04]  /*2ae0*/  SHF.L.U32 R3, R2, 0x1f, RZ ;  /* 0x0000001f02037819 */ /* 0x002fc800000006ff */
[----:B------:R-:W1:Y:S02]  /*2af0*/  SYNCS.PHASECHK.TRANS64.TRYWAIT P0, [UR5], R3 ;  /* 0x00000003ff0075a7 */ /* 0x000e640008001105 */
[----:B-1----:R-:W-:Y:S05]  /*2b00*/  @!P0 BRA `(.L_x_44) ;  /* 0x00000074001c8947 */ /* 0x002fea0003800000 */
.L_x_160:
        /* <DEDUP_REMOVED lines=9> */
.L_x_162:
        /* <DEDUP_REMOVED lines=9> */
.L_x_164:
        /* <DEDUP_REMOVED lines=9> */
.L_x_166:
        /* <DEDUP_REMOVED lines=9> */
.L_x_168:
        /* <DEDUP_REMOVED lines=9> */
.L_x_170:
[----:B------:R-:W-:-:S04]  /*2de0*/  UIADD3 UR4, UPT, UPT, UR4, 0x1, URZ ;  /* 0x0000000104047890 */ /* 0x000fc8000fffe0ff */
[----:B------:R-:W-:-:S04]  /*2df0*/  UISETP.NE.AND UP0, UPT, UR4, 0x8, UPT ;  /* 0x000000080400788c */ /* 0x000fc8000bf05270 */
[----:B------:R-:W-:Y:S02]  /*2e00*/  USEL UR5, URZ, 0x1, UP0 ;  /* 0x00000001ff057887 */ /* 0x000fe40008000000 */
[----:B------:R-:W-:-:S04]  /*2e10*/  USEL UR4, UR4, URZ, UP0 ;  /* 0x000000ff04047287 */ /* 0x000fc80008000000 */
[----:B------:R-:W-:Y:S01]  /*2e20*/  ULEA UR4, UR4, UR13, 0x3 ;  /* 0x0000000d04047291 */ /* 0x000fe2000f8e18ff */
[----:B-1----:R-:W-:-:S04]  /*2e30*/  LOP3.LUT R3, R2, UR5, RZ, 0x3c, !PT ;  /* 0x0000000502037c12 */ /* 0x002fc8000f8e3cff */
[----:B------:R-:W-:Y:S01]  /*2e40*/  SHF.L.U32 R3, R3, 0x1f, RZ ;  /* 0x0000001f03037819 */ /* 0x000fe200000006ff */
[----:B------:R-:W-:-:S07]  /*2e50*/  IMAD.U32 R0, RZ, RZ, UR4 ;  /* 0x00000004ff007e24 */ /* 0x000fce000f8e00ff */
.L_x_50:
[----:B-1----:R1:W2:Y:S02]  /*2e60*/  SYNCS.PHASECHK.TRANS64.TRYWAIT P0, [R0+URZ], R3 ;  /* 0x00000003000075a7 */ /* 0x0022a400080011ff */
[----:B--2---:R-:W-:Y:S05]  /*2e70*/  @!P0 NANOSLEEP.SYNCS 0x989680 ;  /* 0x009896800000895d */ /* 0x004fea0003900000 */
[----:B------:R-:W2:Y:S02]  /*2e80*/  @!P0 SYNCS.PHASECHK.TRANS64 P0, [R0+URZ], R3 ;  /* 0x00000003000085a7 */ /* 0x000ea400080010ff */
[----:B--2---:R-:W-:Y:S05]  /*2e90*/  @P0 EXIT ;  /* 0x000000000000094d */ /* 0x004fea0003800000 */
[----:B------:R-:W-:Y:S05]  /*2ea0*/  BRA `(.L_x_50) ;  /* 0xfffffffc00ec7947 */ /* 0x000fea000383ffff */
.L_x_22:
[----:B------:R-:W1:Y:S02]  /*2eb0*/  S2UR UR4, SR_CgaCtaId ;  /* 0x00000000000479c3 */ /* 0x000e640000008800 */
[----:B-1----:R-:W-:-:S04]  /*2ec0*/  UISETP.NE.AND UP0, UPT, UR4, URZ, UPT ;  /* 0x000000ff0400728c */ /* 0x002fc8000bf05270 */
[----:B------:R-:W-:-:S09]  /*2ed0*/  UISETP.NE.OR UP0, UPT, UR13, 0x1, UP0 ;  /* 0x000000010d00788c */ /* 0x000fd20008705670 */
[----:B------:R-:W-:Y:S05]  /*2ee0*/  BRA.U UP0, `(.L_x_51) ;  /* 0x00000005004c7547 */ /* 0x000fea000b800000 */
[----:B------:R-:W1:Y:S01]  /*2ef0*/  S2UR UR5, SR_CgaCtaId ;  /* 0x00000000000579c3 */ /* 0x000e620000008800 */
[----:B------:R-:W-:Y:S01]  /*2f00*/  UMOV UR4, 0x400 ;  /* 0x0000040000047882 */ /* 0x000fe20000000000 */
[----:B------:R-:W-:Y:S01]  /*2f10*/  ISETP.GE.U32.AND P2, PT, R3, 0x4, PT ;  /* 0x000000040300780c */ /* 0x000fe20003f46070 */
[----:B------:R-:W-:Y:S01]  /*2f20*/  IMAD.MOV.U32 R12, RZ, RZ, 0x1 ;  /* 0x00000001ff0c7424 */ /* 0x000fe200078e00ff */
[----:B------:R-:W-:Y:S02]  /*2f30*/  CS2R R10, SRZ ;  /* 0x00000000000a7805 */ /* 0x000fe4000001ff00 */
[----:B------:R-:W-:Y:S01]  /*2f40*/  CS2R R8, SRZ ;  /* 0x0000000000087805 */ /* 0x000fe2000001ff00 */
[----:B-1----:R-:W-:-:S03]  /*2f50*/  ULEA UR6, UR5, UR4, 0x18 ;  /* 0x0000000405067291 */ /* 0x002fc6000f8ec0ff */
[----:B------:R-:W-:-:S09]  /*2f60*/  UMOV UR5, URZ ;  /* 0x000000ff00057c82 */ /* 0x000fd20008000000 */
.L_x_55:
[----:B------:R-:W-:Y:S02]  /*2f70*/  LEA R0, R8, UR6, 0x3 ;  /* 0x0000000608007c11 */ /* 0x000fe4000f8e18ff */
[----:B------:R-:W-:-:S03]  /*2f80*/  SHF.L.U32 R5, R9, 0x1f, RZ ;  /* 0x0000001f09057819 */ /* 0x000fc600000006ff */
[----:B------:R-:W-:Y:S01]  /*2f90*/  VIADD R4, R0, 0x140 ;  /* 0x0000014000047836 */ /* 0x000fe20000000000 */
[----:B------:R-:W1:Y:S02]  /*2fa0*/  SYNCS.PHASECHK.TRANS64.TRYWAIT P0, [R0+URZ+0x130], R5 ;  /* 0x00013005000075a7 */ /* 0x000e6400080011ff */
[----:B-1----:R-:W-:Y:S05]  /*2fb0*/  @!P0 BRA `(.L_x_52) ;  /* 0x0000007000808947 */ /* 0x002fea0003800000 */
.L_x_171:
[----:B------:R-:W-:Y:S01]  /*2fc0*/  ULEA UR4, UR5, UR6, 0x3 ;  /* 0x0000000605047291 */ /* 0x000fe2000f8e18ff */
[----:B------:R-:W-:Y:S01]  /*2fd0*/  PRMT R4, RZ, 0x654, R4 ;  /* 0x00000654ff047816 */ /* 0x000fe20000000004 */
[----:B-1----:R-:W-:Y:S01]  /*2fe0*/  @!P2 IMAD.MOV.U32 R5, RZ, RZ, 0x10 ;  /* 0x00000010ff05a424 */ /* 0x002fe200078e00ff */
[----:B------:R-:W-:Y:S01]  /*2ff0*/  SHF.L.U32 R7, R12, 0x1f, RZ ;  /* 0x0000001f0c077819 */ /* 0x000fe200000006ff */
[----:B------:R-:W-:Y:S01]  /*3000*/  UIADD3 UR7, UPT, UPT, UR4, 0xd0, URZ ;  /* 0x000000d004077890 */ /* 0x000fe2000fffe0ff */
[----:B------:R1:W-:Y:S05]  /*3010*/  SYNCS.ARRIVE.TRANS64.RED.A1T0 RZ, [R4+URZ], RZ ;  /* 0x000000ff04ff79a7 */ /* 0x0003ea00081004ff */
[----:B------:R-:W-:Y:S01]  /*3020*/  IMAD.U32 R0, RZ, RZ, UR7 ;  /* 0x00000007ff007e24 */ /* 0x000fe2000f8e00ff */
[----:B------:R-:W2:Y:S04]  /*3030*/  SYNCS.PHASECHK.TRANS64.TRYWAIT P0, [UR4+0xe0], R7 ;  /* 0x0000e007ff0075a7 */ /* 0x000ea80008001104 */
[----:B------:R-:W-:Y:S01]  /*3040*/  PRMT R13, R3, 0x654, R0 ;  /* 0x00000654030d7816 */ /* 0x000fe20000000000 */
[----:B-12---:R-:W-:Y:S06]  /*3050*/  @!P0 BRA `(.L_x_53) ;  /* 0x00000070006c8947 */ /* 0x006fec0003800000 */
.L_x_173:
[----:B------:R-:W-:Y:S01]  /*3060*/  ULEA UR8, UR5, UR6, 0x4 ;  /* 0x0000000605087291 */ /* 0x000fe2000f8e20ff */
[----:B------:R-:W-:Y:S01]  /*3070*/  SEL R2, R13, R2, !P2 ;  /* 0x000000020d027207 */ /* 0x000fe20005000000 */
[----:B------:R-:W-:Y:S01]  /*3080*/  UIADD3 UR9, UPT, UPT, UR4, 0xd0, URZ ;  /* 0x000000d004097890 */ /* 0x000fe2000fffe0ff */
[----:B-1----:R-:W-:Y:S01]  /*3090*/  LEA R0, R11, UR6, 0x3 ;  /* 0x000000060b007c11 */ /* 0x002fe2000f8e18ff */
[----:B------:R-:W-:Y:S01]  /*30a0*/  UIADD3 UR8, UPT, UPT, UR8, 0x160, URZ ;  /* 0x0000016008087890 */ /* 0x000fe2000fffe0ff */
[----:B------:R1:W-:Y:S01]  /*30b0*/  @!P2 SYNCS.ARRIVE.TRANS64.RED RZ, [R2+URZ], R5 ;  /* 0x0000000502ffa9a7 */ /* 0x0003e200080004ff */
[----:B------:R-:W-:Y:S01]  /*30c0*/  UIADD3 UR4, UPT, UPT, UR5, 0x1, URZ ;  /* 0x0000000105047890 */ /* 0x000fe2000fffe0ff */
[----:B------:R-:W-:-:S03]  /*30d0*/  VIADD R8, R8, 0x1 ;  /* 0x0000000108087836 */ /* 0x000fc60000000000 */
[----:B------:R-:W-:Y:S02]  /*30e0*/  UISETP.NE.AND UP0, UPT, UR4, 0x2, UPT ;  /* 0x000000020400788c */ /* 0x000fe4000bf05270 */
[----:B------:R-:W-:Y:S01]  /*30f0*/  ISETP.NE.AND P0, PT, R8, 0x2, PT ;  /* 0x000000020800780c */ /* 0x000fe20003f05270 */
[----:B------:R-:W-:Y:S06]  /*3100*/  UGETNEXTWORKID.BROADCAST [UR8], [UR9] ;  /* 0x00000000080073ca */ /* 0x000fec0008000100 */
[----:B------:R-:W-:Y:S02]  /*3110*/  USEL UR7, URZ, 0x1, UP0 ;  /* 0x00000001ff077887 */ /* 0x000fe40008000000 */
[----:B------:R-:W-:-:S04]  /*3120*/  USEL UR5, UR4, URZ, UP0 ;  /* 0x000000ff04057287 */ /* 0x000fc80008000000 */
[----:B------:R-:W-:Y:S02]  /*3130*/  LOP3.LUT R12, R12, UR7, RZ, 0x3c, !PT ;  /* 0x000000070c0c7c12 */ /* 0x000fe4000f8e3cff */
[----:B-1----:R-:W-:-:S04]  /*3140*/  SHF.L.U32 R5, R10, 0x1f, RZ ;  /* 0x0000001f0a057819 */ /* 0x002fc800000006ff */
[----:B------:R-:W1:Y:S02]  /*3150*/  SYNCS.PHASECHK.TRANS64.TRYWAIT P1, [R0+URZ+0xd0], R5 ;  /* 0x0000d005000075a7 */ /* 0x000e6400080211ff */
[----:B-1----:R-:W-:Y:S05]  /*3160*/  @!P1 BRA `(.L_x_54) ;  /* 0x0000007000409947 */ /* 0x002fea0003800000 */
.L_x_174:
[C---:B------:R-:W-:Y:S01]  /*3170*/  LEA R4, R11.reuse, UR6, 0x4 ;  /* 0x000000060b047c11 */ /* 0x040fe2000f8e20ff */
[----:B-1----:R-:W-:Y:S01]  /*3180*/  VIADD R0, R0, 0xe0 ;  /* 0x000000e000007836 */ /* 0x002fe20000000000 */
[----:B------:R-:W-:Y:S01]  /*3190*/  SEL R8, R8, RZ, P0 ;  /* 0x000000ff08087207 */ /* 0x000fe20000000000 */
[----:B------:R-:W-:-:S03]  /*31a0*/  VIADD R11, R11, 0x1 ;  /* 0x000000010b0b7836 */ /* 0x000fc60000000000 */
[----:B------:R-:W1:Y:S01]  /*31b0*/  LDS.128 R4, [R4+0x160] ;  /* 0x0001600004047984 */ /* 0x000e620000000c00 */
[----:B------:R-:W-:Y:S02]  /*31c0*/  PRMT R0, RZ, 0x654, R0 ;  /* 0x00000654ff007816 */ /* 0x000fe40000000000 */
[C---:B------:R-:W-:Y:S01]  /*31d0*/  ISETP.NE.AND P1, PT, R11.reuse, 0x2, PT ;  /* 0x000000020b00780c */ /* 0x040fe20003f25270 */
[----:B------:R-:W-:Y:S01]  /*31e0*/  @!PT LDS RZ, [RZ] ;  /* 0x00000000fffff984 */ /* 0x000fe20000000800 */
[----:B------:R-:W-:Y:S01]  /*31f0*/  @!PT LDS RZ, [RZ] ;  /* 0x00000000fffff984 */ /* 0x000fe20000000800 */
[----:B------:R-:W-:Y:S01]  /*3200*/  @!PT LDS RZ, [RZ] ;  /* 0x00000000fffff984 */ /* 0x000fe20000000800 */
[----:B------:R-:W-:Y:S01]  /*3210*/  @!PT LDS RZ, [RZ] ;  /* 0x00000000fffff984 */ /* 0x000fe20000000800 */
[----:B------:R2:W-:Y:S06]  /*3220*/  MEMBAR.ALL.CTA ;  /* 0x0000000000007992 */ /* 0x0005ec0000008000 */
[----:B--2---:R-:W2:Y:S01]  /*3230*/  FENCE.VIEW.ASYNC.S ;  /* 0x00000000000073c6 */ /* 0x004ea20000000000 */
[----:B------:R-:W-:Y:S01]  /*3240*/  SEL R11, R11, RZ, P1 ;  /* 0x000000ff0b0b7207 */ /* 0x000fe20000800000 */
[----:B--2---:R2:W-:Y:S01]  /*3250*/  SYNCS.ARRIVE.TRANS64.RED.A1T0 RZ, [R0+URZ], RZ ;  /* 0x000000ff00ff79a7 */ /* 0x0045e200081004ff */
[----:B-1----:R-:W-:-:S02]  /*3260*/  LOP3.LUT P3, RZ, R6, 0x1, RZ, 0xc0, !PT ;  /* 0x0000000106ff7812 */ /* 0x002fc4000786c0ff */
[----:B------:R-:W-:-:S04]  /*3270*/  SEL R5, RZ, 0x1, P1 ;  /* 0x00000001ff057807 */ /* 0x000fc80000800000 */
[----:B------:R-:W-:Y:S02]  /*3280*/  LOP3.LUT R10, R10, R5, RZ, 0x3c, !PT ;  /* 0x000000050a0a7212 */ /* 0x000fe400078e3cff */
[----:B--2---:R-:W-:-:S04]  /*3290*/  SEL R0, RZ, 0x1, P0 ;  /* 0x00000001ff007807 */ /* 0x004fc80000000000 */
[----:B------:R-:W-:Y:S01]  /*32a0*/  LOP3.LUT R9, R9, R0, RZ, 0x3c, !PT ;  /* 0x0000000009097212 */ /* 0x000fe200078e3cff */
[----:B------:R-:W-:Y:S06]  /*32b0*/  @P3 BRA `(.L_x_55) ;  /* 0xfffffffc002c3947 */ /* 0x000fec000383ffff */
[----:B------:R-:W-:Y:S01]  /*32c0*/  ULEA UR4, UR5, UR6, 0x3 ;  /* 0x0000000605047291 */ /* 0x000fe2000f8e18ff */
[----:B------:R-:W-:-:S08]  /*32d0*/  SHF.L.U32 R3, R12, 0x1f, RZ ;  /* 0x0000001f0c037819 */ /* 0x000fd000000006ff */
[----:B------:R-:W1:Y:S02]  /*32e0*/  SYNCS.PHASECHK.TRANS64 P0, [UR4+0xe0], R3 ;  /* 0x0000e003ff0075a7 */ /* 0x000e640008001004 */
[----:B-1----:R-:W-:Y:S05]  /*32f0*/  @P0 BRA `(.L_x_56) ;  /* 0x0000000000080947 */ /* 0x002fea0003800000 */
[----:B------:R-:W1:Y:S02]  /*3300*/  SYNCS.PHASECHK.TRANS64.TRYWAIT P0, [UR4+0xe0], R3 ;  /* 0x0000e003ff0075a7 */ /* 0x000e640008001104 */
[----:B-1----:R-:W-:Y:S05]  /*3310*/  @!P0 BRA `(.L_x_57) ;  /* 0x0000006c00e88947 */ /* 0x002fea0003800000 */
.L_x_56:
[----:B------:R-:W-:-:S04]  /*3320*/  UIADD3 UR7, UPT, UPT, UR5, 0x1, URZ ;  /* 0x0000000105077890 */ /* 0x000fc8000fffe0ff */
[----:B------:R-:W-:-:S04]  /*3330*/  UISETP.NE.AND UP0, UPT, UR7, 0x2, UPT ;  /* 0x000000020700788c */ /* 0x000fc8000bf05270 */
[----:B------:R-:W-:Y:S02]  /*3340*/  USEL UR8, URZ, 0x1, UP0 ;  /* 0x00000001ff087887 */ /* 0x000fe40008000000 */
[----:B------:R-:W-:-:S04]  /*3350*/  USEL UR7, UR7, URZ, UP0 ;  /* 0x000000ff07077287 */ /* 0x000fc80008000000 */
[----:B------:R-:W-:Y:S01]  /*3360*/  ULEA UR7, UR7, UR6, 0x3 ;  /* 0x0000000607077291 */ /* 0x000fe2000f8e18ff */
[----:B-1----:R-:W-:-:S04]  /*3370*/  LOP3.LUT R3, R12, UR8, RZ, 0x3c, !PT ;  /* 0x000000080c037c12 */ /* 0x002fc8000f8e3cff */
[----:B------:R-:W-:-:S04]  /*3380*/  SHF.L.U32 R0, R3, 0x1f, RZ ;  /* 0x0000001f03007819 */ /* 0x000fc800000006ff */
[----:B------:R-:W1:Y:S02]  /*3390*/  SYNCS.PHASECHK.TRANS64 P0, [UR7+0xe0], R0 ;  /* 0x0000e000ff0075a7 */ /* 0x000e640008001007 */
[----:B-1----:R-:W-:Y:S05]  /*33a0*/  @P0 EXIT ;  /* 0x000000000000094d */ /* 0x002fea0003800000 */
[----:B------:R-:W-:Y:S02]  /*33b0*/  SHF.L.U32 R3, R3, 0x1f, RZ ;  /* 0x0000001f03037819 */ /* 0x000fe400000006ff */
[----:B------:R-:W-:-:S07]  /*33c0*/  MOV R0, UR7 ;  /* 0x0000000700007c02 */ /* 0x000fce0008000f00 */
.L_x_58:
[----:B-1----:R1:W2:Y:S02]  /*33d0*/  SYNCS.PHASECHK.TRANS64.TRYWAIT P0, [R0+URZ+0xe0], R3 ;  /* 0x0000e003000075a7 */ /* 0x0022a400080011ff */
[----:B--2---:R-:W-:Y:S05]  /*33e0*/  @!P0 NANOSLEEP.SYNCS 0x989680 ;  /* 0x009896800000895d */ /* 0x004fea0003900000 */
[----:B------:R-:W2:Y:S02]  /*33f0*/  @!P0 SYNCS.PHASECHK.TRANS64 P0, [R0+URZ+0xe0], R3 ;  /* 0x0000e003000085a7 */ /* 0x000ea400080010ff */
[----:B--2---:R-:W-:Y:S05]  /*3400*/  @P0 EXIT ;  /* 0x000000000000094d */ /* 0x004fea0003800000 */
[----:B------:R-:W-:Y:S05]  /*3410*/  BRA `(.L_x_58) ;  /* 0xfffffffc00ec7947 */ /* 0x000fea000383ffff */
.L_x_51:
[----:B------:R-:W-:Y:S05]  /*3420*/  BRA.U UP4, `(.L_x_59) ;  /* 0x0000001104dc7547 */ /* 0x000fea000b800000 */
[----:B------:R-:W1:Y:S01]  /*3430*/  S2UR UR7, SR_CgaCtaId ;  /* 0x00000000000779c3 */ /* 0x000e620000008800 */
[----:B------:R-:W-:Y:S01]  /*3440*/  UMOV UR4, 0x40 ;  /* 0x0000004000047882 */ /* 0x000fe20000000000 */
[----:B------:R-:W-:Y:S01]  /*3450*/  NOP ;  /* 0x0000000000007918 */ /* 0x000fe20000000000 */
[----:B------:R-:W-:Y:S01]  /*3460*/  UMOV UR6, 0x400 ;  /* 0x0000040000067882 */ /* 0x000fe20000000000 */
[----:B-1----:R-:W-:Y:S02]  /*3470*/  ULEA UR5, UR7, UR4, 0x18 ;  /* 0x0000000407057291 */ /* 0x002fe4000f8ec0ff */
[----:B------:R-:W-:-:S07]  /*3480*/  ULEA UR6, UR7, UR6, 0x18 ;  /* 0x0000000607067291 */ /* 0x000fce000f8ec0ff */
[----:B------:R-:W1:Y:S02]  /*3490*/  LDS.U8 R3, [UR5+0x1c] ;  /* 0x00001c05ff037984 */ /* 0x000e640008000000 */
[----:B-1----:R-:W-:-:S13]  /*34a0*/  ISETP.NE.AND P0, PT, R3, RZ, PT ;  /* 0x000000ff0300720c */ /* 0x002fda0003f05270 */
[----:B------:R-:W-:Y:S05]  /*34b0*/  @P0 BRA `(.L_x_60) ;  /* 0x0000000400080947 */ /* 0x000fea0003800000 */
[----:B------:R-:W-:Y:S02]  /*34c0*/  UISETP.NE.U32.AND UP1, UPT, UR46, 0x1, UPT ;  /* 0x000000012e00788c */ /* 0x000fe4000bf25070 */
[----:B------:R-:W-:-:S07]  /*34d0*/  UIADD3 UR7, UPT, UPT, UR5, 0x8, URZ ;  /* 0x0000000805077890 */ /* 0x000fce000fffe0ff */
[----:B------:R-:W-:Y:S05]  /*34e0*/  BRA.U !UP1, `(.L_x_61) ;  /* 0x00000001099c7547 */ /* 0x000fea000b800000 */
[----:B------:R-:W-:Y:S01]  /*34f0*/  ELECT P0, URZ, PT ;  /* 0x0000000000ff782f */ /* 0x000fe20003800000 */
[----:B------:R-:W-:-:S12]  /*3500*/  BSSY B0, `(.L_x_61) ;  /* 0x0000025000007945 */ /* 0x000fd80003800000 */
[----:B------:R-:W-:Y:S05]  /*3510*/  @!P0 BRA `(.L_x_62) ;  /* 0x00000000008c8947 */ /* 0x000fea0003800000 */
[----:B------:R-:W-:-:S05]  /*3520*/  UMOV UR4, 0x10 ;  /* 0x0000001000047882 */ /* 0x000fca0000000000 */
[----:B------:R-:W-:Y:S04]  /*3530*/  DEPBAR.LE SB1, 0x36 ;  /* 0x00009d800000791a */ /* 0x000fe80000000000 */
[----:B------:R-:W1:Y:S02]  /*3540*/  UTCATOMSWS.2CTA.FIND_AND_SET.ALIGN UP0, UR4, UR4 ;  /* 0x00000004000475e3 */ /* 0x000e640008200800 */
[----:B-1----:R-:W-:Y:S01]  /*3550*/  MOV R10, UR4 ;  /* 0x00000004000a7c02 */ /* 0x002fe20008000f00 */
[----:B------:R-:W-:Y:S06]  /*3560*/  BRA.U UP0, `(.L_x_63) ;  /* 0x0000000100187547 */ /* 0x000fec000b800000 */
.L_x_64:
[----:B------:R-:W-:Y:S05]  /*3570*/  NANOSLEEP 0x64 ;  /* 0x000000640000795d */ /* 0x000fea0003800000 */
[----:B------:R-:W-:-:S05]  /*3580*/  UMOV UR4, 0x10 ;  /* 0x0000001000047882 */ /* 0x000fca0000000000 */
[----:B------:R-:W-:Y:S04]  /*3590*/  DEPBAR.LE SB1, 0x36 ;  /* 0x00009d800000791a */ /* 0x000fe80000000000 */
[----:B------:R-:W1:Y:S02]  /*35a0*/  UTCATOMSWS.2CTA.FIND_AND_SET.ALIGN UP0, UR4, UR4 ;  /* 0x00000004000475e3 */ /* 0x000e640008200800 */
[----:B-1----:R-:W-:Y:S01]  /*35b0*/  MOV R10, UR4 ;  /* 0x00000004000a7c02 */ /* 0x002fe20008000f00 */
[----:B------:R-:W-:Y:S05]  /*35c0*/  BRA.U !UP0, `(.L_x_64) ;  /* 0xfffffffd08e87547 */ /* 0x000fea000b83ffff */
.L_x_63:
[----:B------:R-:W1:Y:S01]  /*35d0*/  LDS R6, [UR5+0x10] ;  /* 0x00001005ff067984 */ /* 0x000e620008000800 */
[----:B------:R-:W-:Y:S01]  /*35e0*/  IMAD.U32 R3, RZ, RZ, UR6 ;  /* 0x00000006ff037e24 */ /* 0x000fe2000f8e00ff */
[----:B------:R-:W-:-:S03]  /*35f0*/  MOV R4, UR45 ;  /* 0x0000002d00047c02 */ /* 0x000fc60008000f00 */
[----:B------:R-:W-:Y:S01]  /*3600*/  VIADD R3, R3, 0x180 ;  /* 0x0000018003037836 */ /* 0x000fe20000000000 */
[----:B-1----:R-:W-:-:S04]  /*3610*/  SHF.L.U32 R6, R6, 0x1f, RZ ;  /* 0x0000001f06067819 */ /* 0x002fc800000006ff */
[----:B------:R-:W1:Y:S02]  /*3620*/  SYNCS.PHASECHK.TRANS64.TRYWAIT P0, [UR5+0x8], R6 ;  /* 0x00000806ff0075a7 */ /* 0x000e640008001105 */
[----:B-1----:R-:W-:Y:S05]  /*3630*/  @P0 BRA `(.L_x_65) ;  /* 0x0000000000080947 */ /* 0x002fea0003800000 */
[----:B------:R-:W1:Y:S02]  /*3640*/  SYNCS.PHASECHK.TRANS64.TRYWAIT P0, [UR5+0x8], R6 ;  /* 0x00000806ff0075a7 */ /* 0x000e640008001105 */
[----:B-1----:R-:W-:Y:S05]  /*3650*/  @!P0 BRA `(.L_x_66) ;  /* 0x0000006c00308947 */ /* 0x002fea0003800000 */
.L_x_65:
[----:B------:R-:W-:Y:S01]  /*3660*/  PRMT R4, R4, 0x654, R3 ;  /* 0x0000065404047816 */ /* 0x000fe20000000003 */
[----:B------:R-:W-:Y:S01]  /*3670*/  HFMA2 R3, -RZ, RZ, 0, 5.9604644775390625e-08 ;  /* 0x00000001ff037431 */ /* 0x000fe200000001ff */
[----:B------:R-:W-:Y:S01]  /*3680*/  UPRMT UR4, UR45, 0x654, UR7 ;  /* 0x000006542d047896 */ /* 0x000fe20008000007 */
[----:B------:R-:W-:Y:S02]  /*3690*/  IMAD.MOV.U32 R7, RZ, RZ, 0xffff ;  /* 0x0000ffffff077424 */ /* 0x000fe400078e00ff */
[----:B-1----:R-:W-:Y:S02]  /*36a0*/  IMAD.MOV.U32 R6, RZ, RZ, 0x4 ;  /* 0x00000004ff067424 */ /* 0x002fe400078e00ff */
[----:B------:R-:W-:Y:S01]  /*36b0*/  IMAD.SHL.U32 R9, R10, 0x20, RZ ;  /* 0x000000200a097824 */ /* 0x000fe200078e00ff */
[----:B------:R-:W-:Y:S02]  /*36c0*/  MOV R5, UR4 ;  /* 0x0000000400057c02 */ /* 0x000fe40008000f00 */
[-C--:B------:R-:W-:Y:S01]  /*36d0*/  SHF.L.U32 R8, R7, R10.reuse, RZ ;  /* 0x0000000a07087219 */ /* 0x080fe200000006ff */
[----:B------:R1:W-:Y:S01]  /*36e0*/  SYNCS.ARRIVE.TRANS64.RED RZ, [UR4], R6 ;  /* 0x00000006ffff79a7 */ /* 0x0003e20008000404 */
[----:B------:R-:W-:Y:S01]  /*36f0*/  SHF.L.U32 R7, R3, R10, RZ ;  /* 0x0000000a03077219 */ /* 0x000fe200000006ff */
[----:B------:R1:W-:Y:S04]  /*3700*/  STS [UR6+0x180], R9 ;  /* 0x00018009ff007988 */ /* 0x0003e80008000806 */
[----:B------:R1:W-:Y:S04]  /*3710*/  STAS [R4.64], R10 ;  /* 0x0000000a04007dbd */ /* 0x0003e8000c0008ff */
[----:B------:R1:W-:Y:S04]  /*3720*/  ATOMS.OR RZ, [UR5+0x14], R8 ;  /* 0x00001408ffff798c */ /* 0x0003e8000b000005 */
[----:B------:R1:W-:Y:S04]  /*3730*/  ATOMS.OR RZ, [UR5+0x18], R7 ;  /* 0x00001807ffff798c */ /* 0x0003e8000b000005 */
[----:B------:R1:W-:Y:S02]  /*3740*/  ATOMS.XOR RZ, [UR5+0x10], R3 ;  /* 0x00001003ffff798c */ /* 0x0003e4000b800005 */
.L_x_62:
[----:B------:R-:W-:Y:S05]  /*3750*/  BSYNC B0 ;  /* 0x0000000000007941 */ /* 0x000fea0003800000 */
.L_x_61:
[----:B------:R-:W-:Y:S05]  /*3760*/  BRA.U UP1, `(.L_x_67) ;  /* 0x00000001016c7547 */ /* 0x000fea000b800000 */
[----:B------:R-:W-:-:S03]  /*3770*/  UMOV UR4, 0xffffffff ;  /* 0xffffffff00047882 */ /* 0x000fc60000000000 */
[----:B------:R-:W-:Y:S05]  /*3780*/  BRA.DIV UR4, `(.L_x_68) ;  /* 0x0000006a04fc7947 */ /* 0x000fea000b800000 */
[----:B------:R-:W-:-:S13]  /*3790*/  ELECT P0, URZ, PT ;  /* 0x0000000000ff782f */ /* 0x000fda0003800000 */
.L_x_178:
[----:B------:R-:W-:Y:S05]  /*37a0*/  @!P0 BRA `(.L_x_67) ;  /* 0x00000000005c8947 */ /* 0x000fea0003800000 */
[----:B-1----:R-:W1:Y:S02]  /*37b0*/  LDS R4, [UR5+0x10] ;  /* 0x00001005ff047984 */ /* 0x002e640008000800 */
[----:B-1----:R-:W-:-:S04]  /*37c0*/  SHF.L.U32 R4, R4, 0x1f, RZ ;  /* 0x0000001f04047819 */ /* 0x002fc800000006ff */
[----:B------:R-:W1:Y:S02]  /*37d0*/  SYNCS.PHASECHK.TRANS64.TRYWAIT P0, [UR5+0x8], R4 ;  /* 0x00000804ff0075a7 */ /* 0x000e640008001105 */
[----:B-1----:R-:W-:Y:S05]  /*37e0*/  @P0 BRA `(.L_x_69) ;  /* 0x0000000000080947 */ /* 0x002fea0003800000 */
[----:B------:R-:W1:Y:S02]  /*37f0*/  SYNCS.PHASECHK.TRANS64.TRYWAIT P0, [UR5+0x8], R4 ;  /* 0x00000804ff0075a7 */ /* 0x000e640008001105 */
[----:B-1----:R-:W-:Y:S05]  /*3800*/  @!P0 BRA `(.L_x_70) ;  /* 0x0000006c00008947 */ /* 0x002fea0003800000 */
.L_x_69:
[----:B------:R-:W2:Y:S01]  /*3810*/  LDS R6, [UR6+0x180] ;  /* 0x00018006ff067984 */ /* 0x000ea20008000800 */
[----:B-1----:R-:W-:Y:S02]  /*3820*/  HFMA2 R3, -RZ, RZ, 0, 5.9604644775390625e-08 ;  /* 0x00000001ff037431 */ /* 0x002fe400000001ff */
[----:B------:R-:W-:Y:S01]  /*3830*/  IMAD.MOV.U32 R4, RZ, RZ, 0xffff ;  /* 0x0000ffffff047424 */ /* 0x000fe200078e00ff */
[----:B------:R-:W-:Y:S01]  /*3840*/  UPRMT UR4, UR45, 0x654, UR7 ;  /* 0x000006542d047896 */ /* 0x000fe20008000007 */
[----:B--2---:R-:W-:-:S03]  /*3850*/  IMAD.SHL.U32 R5, R6, 0x20, RZ ;  /* 0x0000002006057824 */ /* 0x004fc600078e00ff */
[-C--:B------:R-:W-:Y:S02]  /*3860*/  SHF.L.U32 R4, R4, R6.reuse, RZ ;  /* 0x0000000604047219 */ /* 0x080fe400000006ff */
[----:B------:R-:W-:Y:S01]  /*3870*/  SHF.L.U32 R6, R3, R6, RZ ;  /* 0x0000000603067219 */ /* 0x000fe200000006ff */
[----:B------:R2:W-:Y:S04]  /*3880*/  STS [UR6+0x180], R5 ;  /* 0x00018005ff007988 */ /* 0x0005e80008000806 */
[----:B------:R2:W-:Y:S04]  /*3890*/  ATOMS.OR RZ, [UR5+0x14], R4 ;  /* 0x00001404ffff798c */ /* 0x0005e8000b000005 */
[----:B------:R2:W-:Y:S01]  /*38a0*/  ATOMS.OR RZ, [UR5+0x18], R6 ;  /* 0x00001806ffff798c */ /* 0x0005e2000b000005 */
[----:B------:R-:W-:Y:S03]  /*38b0*/  SYNCS.ARRIVE.TRANS64.RED.A1T0 RZ, [UR4], RZ ;  /* 0x000000ffffff79a7 */ /* 0x000fe60008100404 */
[----:B------:R2:W-:Y:S01]  /*38c0*/  ATOMS.XOR RZ, [UR5+0x10], R3 ;  /* 0x00001003ffff798c */ /* 0x0005e2000b800005 */
[----:B------:R-:W-:Y:S05]  /*38d0*/  BRA `(.L_x_67) ;  /* 0x0000000000107947 */ /* 0x000fea0003800000 */
.L_x_60:
[----:B------:R-:W-:Y:S02]  /*38e0*/  MOV R3, 0xffffffff ;  /* 0xffffffff00037802 */ /* 0x000fe40000000f00 */
[----:B------:R-:W-:-:S03]  /*38f0*/  MOV R4, 0x3920 ;  /* 0x0000392000047802 */ /* 0x000fc60000000f00 */
[----:B------:R1:W-:Y:S04]  /*3900*/  STS [UR6+0x180], R3 ;  /* 0x00018003ff007988 */ /* 0x0003e80008000806 */
[----:B-1---5:R-:W-:Y:S05]  /*3910*/  CALL.REL.NOINC `($__internal_1_$__cuda_sm10x_tcgen05_guardrail_trap_phase_invalid_during_alloc) ;  /* 0x0000007000d47944 */ /* 0x022fea0003c00000 */
.L_x_67:
[----:B------:R-:W-:Y:S05]  /*3920*/  WARPSYNC.ALL ;  /* 0x0000000000007948 */ /* 0x000fea0003800000 */
[----:B------:R-:W3:Y:S01]  /*3930*/  S2UR UR4, SR_CgaCtaId ;  /* 0x00000000000479c3 */ /* 0x000ee20000008800 */
[----:B------:R-:W-:Y:S01]  /*3940*/  UMOV UR26, 0x400 ;  /* 0x00000400001a7882 */ /* 0x000fe20000000000 */
[----:B------:R-:W-:-:S06]  /*3950*/  NOP ;  /* 0x0000000000007918 */ /* 0x000fcc0000000000 */
[----:B------:R-:W-:Y:S06]  /*3960*/  BAR.ARV 0x6, 0xa0 ;  /* 0x0182800000007b1d */ /* 0x000fec0000002000 */
[----:B------:R-:W4:Y:S01]  /*3970*/  LDCU UR6, c[0x0][0x38c] ;  /* 0x00007180ff0677ac */ /* 0x000f220008000800 */
[----:B------:R-:W-:Y:S01]  /*3980*/  LOP3.LUT R0, R0, 0xffff, RZ, 0xc0, !PT ;  /* 0x0000ffff00007812 */ /* 0x000fe200078ec0ff */
[----:B-1----:R-:W-:Y:S01]  /*3990*/  IMAD.MOV.U32 R9, RZ, RZ, 0x1 ;  /* 0x00000001ff097424 */ /* 0x002fe200078e00ff */
[----:B------:R-:W-:Y:S01]  /*39a0*/  LOP3.LUT R2, R2, 0xffff, RZ, 0xc0, !PT ;  /* 0x0000ffff02027812 */ /* 0x000fe200078ec0ff */
[----:B------:R-:W-:Y:S01]  /*39b0*/  IMAD.MOV.U32 R8, RZ, RZ, RZ ;  /* 0x000000ffff087224 */ /* 0x000fe200078e00ff */
[----:B------:R-:W-:Y:S01]  /*39c0*/  R2UR UR42, R0 ;  /* 0x00000000002a72ca */ /* 0x000fe200000e0000 */
[----:B------:R-:W-:Y:S01]  /*39d0*/  UMOV UR32, URZ ;  /* 0x000000ff00207c82 */ /* 0x000fe20008000000 */
[----:B------:R-:W-:Y:S01]  /*39e0*/  R2UR UR28, R2 ;  /* 0x00000000021c72ca */ /* 0x000fe200000e0000 */
[----:B------:R-:W-:Y:S01]  /*39f0*/  UMOV UR23, URZ ;  /* 0x000000ff00177c82 */ /* 0x000fe20008000000 */
[----:B------:R-:W-:Y:S01]  /*3a00*/  UMOV UR22, URZ ;  /* 0x000000ff00167c82 */ /* 0x000fe20008000000 */
[----:B---3--:R-:W-:-:S02]  /*3a10*/  ULEA UR26, UR4, UR26, 0x18 ;  /* 0x0000001a041a7291 */ /* 0x008fc4000f8ec0ff */
[----:B------:R-:W-:Y:S02]  /*3a20*/  UISETP.NE.AND UP3, UPT, UR46, URZ, UPT ;  /* 0x000000ff2e00728c */ /* 0x000fe4000bf65270 */
[----:B------:R-:W-:Y:S02]  /*3a30*/  UIADD3 UR5, UPT, UPT, UR26, 0x8400, URZ ;  /* 0x000084001a057890 */ /* 0x000fe4000fffe0ff */
[----:B------:R-:W-:Y:S02]  /*3a40*/  UIADD3 UR4, UPT, UPT, UR26, 0x28400, URZ ;  /* 0x000284001a047890 */ /* 0x000fe4000fffe0ff */
[----:B----4-:R-:W-:Y:S01]  /*3a50*/  UIADD3 UR6, UPT, UPT, UR6, 0x3f, URZ ;  /* 0x0000003f06067890 */ /* 0x010fe2000fffe0ff */
[----:B--2---:R-:W1:Y:S01]  /*3a60*/  LDS R3, [UR26+0x180] ;  /* 0x0001801aff037984 */ /* 0x004e620008000800 */
[----:B------:R-:W-:Y:S02]  /*3a70*/  USHF.R.U32.HI UR5, URZ, 0x4, UR5 ;  /* 0x00000004ff057899 */ /* 0x000fe40008011605 */
[----:B------:R-:W-:-:S02]  /*3a80*/  USHF.R.S32.HI UR33, URZ, 0x1f, UR6 ;  /* 0x0000001fff217899 */ /* 0x000fc40008011406 */
[----:B------:R-:W-:Y:S02]  /*3a90*/  USHF.R.U32.HI UR4, URZ, 0x4, UR4 ;  /* 0x00000004ff047899 */ /* 0x000fe40008011604 */
[----:B------:R-:W-:Y:S02]  /*3aa0*/  ULEA.HI UR33, UR33, UR6, URZ, 0x6 ;  /* 0x0000000621217291 */ /* 0x000fe4000f8f30ff */
[----:B------:R-:W-:Y:S02]  /*3ab0*/  ULOP3.LUT UR5, UR5, 0x3fff, URZ, 0xc0, !UPT ;  /* 0x00003fff05057892 */ /* 0x000fe4000f8ec0ff */
[----:B------:R-:W-:Y:S02]  /*3ac0*/  USHF.R.S32.HI UR33, URZ, 0x6, UR33 ;  /* 0x00000006ff217899 */ /* 0x000fe40008011421 */
[----:B------:R-:W-:Y:S02]  /*3ad0*/  ULOP3.LUT UR30, UR4, 0x3fff, URZ, 0xc0, !UPT ;  /* 0x00003fff041e7892 */ /* 0x000fe4000f8ec0ff */
[----:B------:R-:W-:Y:S01]  /*3ae0*/  UISETP.LT.AND UP0, UPT, UR33, 0x1, UPT ;  /* 0x000000012100788c */ /* 0x000fe2000bf01270 */
[----:B------:R-:W-:Y:S01]  /*3af0*/  UMOV UR40, 0x0 ;  /* 0x0000000000287882 */ /* 0x000fe20000000000 */
[----:B------:R-:W-:Y:S01]  /*3b00*/  UMOV UR41, 0x10200010 ;  /* 0x1020001000297882 */ /* 0x000fe20000000000 */
[----:B------:R-:W-:-:S02]  /*3b10*/  ULOP3.LUT UR29, UR5, 0x10000, URZ, 0xfc, !UPT ;  /* 0x00010000051d7892 */ /* 0x000fc4000f8efcff */
[----:B------:R-:W-:Y:S02]  /*3b20*/  ULOP3.LUT UR30, UR30, 0x10000, URZ, 0xfc, !UPT ;  /* 0x000100001e1e7892 */ /* 0x000fe4000f8efcff */
[----:B------:R-:W-:Y:S01]  /*3b30*/  USEL UR43, UR33, 0x1, !UP0 ;  /* 0x00000001212b7887 */ /* 0x000fe2000c000000 */
[----:B------:R-:W-:Y:S01]  /*3b40*/  UMOV UR38, 0x0 ;  /* 0x0000000000267882 */ /* 0x000fe20000000000 */
[----:B------:R-:W-:Y:S01]  /*3b50*/  UMOV UR39, 0x10200010 ;  /* 0x1020001000277882 */ /* 0x000fe20000000000 */
[----:B------:R-:W-:Y:S01]  /*3b60*/  UMOV UR36, 0x0 ;  /* 0x0000000000247882 */ /* 0x000fe20000000000 */
[----:B------:R-:W-:Y:S01]  /*3b70*/  UMOV UR37, 0x10200010 ;  /* 0x1020001000257882 */ /* 0x000fe20000000000 */
[----:B------:R-:W-:Y:S01]  /*3b80*/  UMOV UR34, 0x0 ;  /* 0x0000000000227882 */ /* 0x000fe20000000000 */
[----:B------:R-:W-:Y:S01]  /*3b90*/  UMOV UR35, 0x10200010 ;  /* 0x1020001000237882 */ /* 0x000fe20000000000 */
[----:B-1----:R-:W-:Y:S02]  /*3ba0*/  R2UR UR44, R3 ;  /* 0x00000000032c72ca */ /* 0x002fe400000e0000 */
[----:B------:R-:W-:-:S13]  /*3bb0*/  CS2R R2, SRZ ;  /* 0x0000000000027805 */ /* 0x000fda000001ff00 */
.L_x_78:
[C---:B------:R-:W-:Y:S02]  /*3bc0*/  LEA R0, R8.reuse, UR26, 0x3 ;  /* 0x0000001a08007c11 */ /* 0x040fe4000f8e18ff */
[----:B------:R-:W-:Y:S02]  /*3bd0*/  SHF.L.U32 R5, R3, 0x1f, RZ ;  /* 0x0000001f03057819 */ /* 0x000fe400000006ff */
[----:B------:R-:W-:Y:S02]  /*3be0*/  LEA R4, R8, UR26, 0x4 ;  /* 0x0000001a08047c11 */ /* 0x000fe4000f8e20ff */
[----:B------:R-:W1:Y:S02]  /*3bf0*/  SYNCS.PHASECHK.TRANS64.TRYWAIT P0, [R0+URZ+0xd0], R5 ;  /* 0x0000d005000075a7 */ /* 0x000e6400080011ff */
[----:B-1-3--:R-:W-:Y:S05]  /*3c00*/  @!P0 BRA `(.L_x_71) ;  /* 0x0000006800188947 */ /* 0x00afea0003800000 */
.L_x_179:
[----:B-1----:R-:W1:Y:S01]  /*3c10*/  LDS.128 R4, [R4+0x160] ;  /* 0x0001600004047984 */ /* 0x002e620000000c00 */
[----:B------:R-:W-:Y:S02]  /*3c20*/  VIADD R0, R0, 0xe0 ;  /* 0x000000e000007836 */ /* 0x000fe40000000000 */
[----:B------:R-:W-:Y:S01]  /*3c30*/  VIADD R8, R8, 0x1 ;  /* 0x0000000108087836 */ /* 0x000fe20000000000 */
[----:B------:R-:W-:Y:S01]  /*3c40*/  @!PT LDS RZ, [RZ] ;  /* 0x00000000fffff984 */ /* 0x000fe20000000800 */
[----:B------:R-:W-:Y:S01]  /*3c50*/  @!PT LDS RZ, [RZ] ;  /* 0x00000000fffff984 */ /* 0x000fe20000000800 */
[----:B------:R-:W-:Y:S01]  /*3c60*/  @!PT LDS RZ, [RZ] ;  /* 0x00000000fffff984 */ /* 0x000fe20000000800 */
[----:B------:R-:W-:Y:S01]  /*3c70*/  @!PT LDS RZ, [RZ] ;  /* 0x00000000fffff984 */ /* 0x000fe20000000800 */
[----:B------:R2:W-:Y:S06]  /*3c80*/  MEMBAR.ALL.CTA ;  /* 0x0000000000007992 */ /* 0x0005ec0000008000 */
[----:B--2---:R-:W2:Y:S01]  /*3c90*/  FENCE.VIEW.ASYNC.S ;  /* 0x00000000000073c6 */ /* 0x004ea20000000000 */
[----:B------:R-:W-:-:S04]  /*3ca0*/  PRMT R0, RZ, 0x654, R0 ;  /* 0x00000654ff007816 */ /* 0x000fc80000000000 */
[----:B--2---:R2:W-:Y:S01]  /*3cb0*/  SYNCS.ARRIVE.TRANS64.RED.A1T0 RZ, [R0+URZ], RZ ;  /* 0x000000ff00ff79a7 */ /* 0x0045e200081004ff */
[----:B-1----:R-:W-:Y:S01]  /*3cc0*/  LOP3.LUT P1, RZ, R6, 0x1, RZ, 0xc0, !PT ;  /* 0x0000000106ff7812 */ /* 0x002fe2000782c0ff */
[----:B--2---:R-:W-:-:S12]  /*3cd0*/  BRA.U UP3, `(.L_x_72) ;  /* 0x0000000503087547 */ /* 0x004fd8000b800000 */
[----:B------:R-:W1:Y:S01]  /*3ce0*/  LDCU UR4, c[0x0][0x38c] ;  /* 0x00007180ff0477ac */ /* 0x000e620008000800 */
[----:B------:R-:W-:Y:S02]  /*3cf0*/  PLOP3.LUT P2, PT, PT, PT, PT, 0x80, 0x8 ;  /* 0x000000000008781c */ /* 0x000fe40003f4f070 */
[----:B------:R-:W-:Y:S01]  /*3d00*/  SHF.L.U32 R5, R9, 0x1f, RZ ;  /* 0x0000001f09057819 */ /* 0x000fe200000006ff */
[----:B------:R-:W-:Y:S02]  /*3d10*/  ULEA UR31, UR32, UR26, 0x3 ;  /* 0x0000001a201f7291 */ /* 0x000fe4000f8e18ff */
[----:B------:R-:W-:Y:S02]  /*3d20*/  ULEA UR11, UR32, UR44, 0x7 ;  /* 0x0000002c200b7291 */ /* 0x000fe4000f8e38ff */
[----:B-1----:R-:W-:-:S06]  /*3d30*/  UISETP.GE.AND UP0, UPT, UR4, 0x1, UPT ;  /* 0x000000010400788c */ /* 0x002fcc000bf06270 */
[----:B------:R-:W-:-:S05]  /*3d40*/  PLOP3.LUT P0, PT, PT, PT, UP0, 0x80, 0x8 ;  /* 0x000000000008781c */ /* 0x000fca0003f0f008 */
[----:B------:R-:W-:-:S08]  /*3d50*/  @UP0 ULEA UR4, UR23, UR26, 0x3 ;  /* 0x0000001a17040291 */ /* 0x000fd0000f8e18ff */
[----:B------:R-:W-:-:S04]  /*3d60*/  @P0 SHF.L.U32 R0, R2, 0x1f, RZ ;  /* 0x0000001f02000819 */ /* 0x000fc800000006ff */
[----:B------:R1:W2:Y:S01]  /*3d70*/  @P0 SYNCS.PHASECHK.TRANS64.TRYWAIT P2, [UR4], R0 ;  /* 0x00000000ff0005a7 */ /* 0x0002a20008041104 */
[----:B------:R-:W3:Y:S02]  /*3d80*/  SYNCS.PHASECHK.TRANS64.TRYWAIT P0, [UR31+0x110], R5 ;  /* 0x00011005ff0075a7 */ /* 0x000ee4000800111f */
[----:B-123--:R-:W-:Y:S05]  /*3d90*/  @!P0 BRA `(.L_x_73) ;  /* 0x0000006400c88947 */ /* 0x00efea0003800000 */
.L_x_181:
[----:B------:R-:W-:Y:S01]  /*3da0*/  UMOV UR27, UR22 ;  /* 0x00000016001b7c82 */ /* 0x000fe20008000000 */
[----:B------:R-:W-:Y:S05]  /*3db0*/  BRA.U !UP0, `(.L_x_74) ;  /* 0x0000000108c07547 */ /* 0x000fea000b800000 */
[----:B------:R-:W-:Y:S02]  /*3dc0*/  UIADD3 UR27, UPT, UPT, UR43, UR22, URZ ;  /* 0x000000162b1b7290 */ /* 0x000fe4000fffe0ff */
[----:B------:R-:W-:Y:S01]  /*3dd0*/  UPLOP3.LUT UP2, UPT, UPT, UPT, UPT, 0x40, 0x4 ;  /* 0x000000000004789c */ /* 0x000fe20003f4e870 */
[----:B------:R-:W-:Y:S01]  /*3de0*/  UMOV UR24, UR33 ;  /* 0x0000002100187c82 */ /* 0x000fe20008000000 */
[----:B------:R-:W-:-:S09]  /*3df0*/  UMOV UR10, UR23 ;  /* 0x00000017000a7c82 */ /* 0x000fd20008000000 */
.L_x_77:
[----:B--2---:R-:W-:Y:S01]  /*3e00*/  ULEA UR5, UR10, UR26, 0x3 ;  /* 0x0000001a0a057291 */ /* 0x004fe2000f8e18ff */
[----:B---3--:R-:W-:Y:S11]  /*3e10*/  @P2 BRA `(.L_x_75) ;  /* 0x00000000000c2947 */ /* 0x008ff60003800000 */
[----:B-1----:R-:W-:Y:S04]  /*3e20*/  SHF.L.U32 R5, R2, 0x1f, RZ ;  /* 0x0000001f02057819 */ /* 0x002fe800000006ff */
[----:B------:R-:W1:Y:S02]  /*3e30*/  SYNCS.PHASECHK.TRANS64.TRYWAIT P0, [UR5], R5 ;  /* 0x00000005ff0075a7 */ /* 0x000e640008001105 */
[----:B-1----:R-:W-:Y:S05]  /*3e40*/  @!P0 BRA `(.L_x_76) ;  /* 0x0000006400b48947 */ /* 0x002fea0003800000 */
.L_x_75:
[----:B------:R-:W-:Y:S01]  /*3e50*/  UISETP.NE.AND UP0, UPT, UR24, 0x1, UPT ;  /* 0x000000011800788c */ /* 0x000fe2000bf05270 */
[----:B------:R-:W-:Y:S01]  /*3e60*/  PLOP3.LUT P2, PT, PT, PT, PT, 0x80, 0x8 ;  /* 0x000000000008781c */ /* 0x000fe20003f4f070 */
[----:B------:R-:W-:Y:S02]  /*3e70*/  UIADD3 UR4, UPT, UPT, UR10, 0x1, URZ ;  /* 0x000000010a047890 */ /* 0x000fe4000fffe0ff */
[----:B------:R-:W-:Y:S02]  /*3e80*/  UIADD3 UR25, UPT, UPT, UR5, 0x40, URZ ;  /* 0x0000004005197890 */ /* 0x000fe4000fffe0ff */
[----:B------:R-:W-:Y:S01]  /*3e90*/  UISETP.NE.AND UP1, UPT, UR4, 0x8, UPT ;  /* 0x000000080400788c */ /* 0x000fe2000bf25270 */
[----:B------:R-:W-:Y:S01]  /*3ea0*/  PLOP3.LUT P0, PT, PT, PT, UP0, 0x80, 0x8 ;  /* 0x000000000008781c */ /* 0x000fe20003f0f008 */
[----:B------:R-:W-:Y:S02]  /*3eb0*/  UIADD3 UR22, UPT, UPT, UR22, 0x1, URZ ;  /* 0x0000000116167890 */ /* 0x000fe4000fffe0ff */
[----:B------:R-:W-:Y:S02]  /*3ec0*/  USEL UR6, URZ, 0x1, UP1 ;  /* 0x00000001ff067887 */ /* 0x000fe40008800000 */
[----:B------:R-:W-:Y:S02]  /*3ed0*/  USEL UR23, UR4, URZ, UP1 ;  /* 0x000000ff04177287 */ /* 0x000fe40008800000 */
[----:B------:R-:W-:Y:S02]  /*3ee0*/  UIADD3 UR24, UPT, UPT, UR24, -0x1, URZ ;  /* 0xffffffff18187890 */ /* 0x000fe4000fffe0ff */
[----:B------:R-:W-:Y:S01]  /*3ef0*/  @UP0 ULEA UR4, UR23, UR26, 0x3 ;  /* 0x0000001a17040291 */ /* 0x000fe2000f8e18ff */
[----:B------:R-:W-:Y:S01]  /*3f00*/  LOP3.LUT R2, R2, UR6, RZ, 0x3c, !PT ;  /* 0x0000000602027c12 */ /* 0x000fe2000f8e3cff */
[----:B------:R-:W-:Y:S02]  /*3f10*/  ULEA UR6, UR10, UR30, 0x9 ;  /* 0x0000001e0a067291 */ /* 0x000fe4000f8e48ff */
[----:B------:R-:W-:Y:S01]  /*3f20*/  UISETP.NE.AND UP0, UPT, UR22, UR27, UPT ;  /* 0x0000001b1600728c */ /* 0x000fe2000bf05270 */
[----:B-1----:R-:W-:Y:S01]  /*3f30*/  @P0 SHF.L.U32 R0, R2, 0x1f, RZ ;  /* 0x0000001f02000819 */ /* 0x002fe200000006ff */
[----:B------:R-:W-:Y:S02]  /*3f40*/  UIADD3 UR20, UPT, UPT, UR6, 0x2, URZ ;  /* 0x0000000206147890 */ /* 0x000fe4000fffe0ff */
[----:B------:R-:W-:Y:S01]  /*3f50*/  UIADD3 UR16, UPT, UPT, UR6, 0x4, URZ ;  /* 0x0000000406107890 */ /* 0x000fe2000fffe0ff */
[----:B------:R2:W3:Y:S01]  /*3f60*/  @P0 SYNCS.PHASECHK.TRANS64.TRYWAIT P2, [UR4], R0 ;  /* 0x00000000ff0005a7 */ /* 0x0004e20008041104 */
[----:B------:R-:W-:Y:S02]  /*3f70*/  ULEA UR4, UR10, UR29, 0xa ;  /* 0x0000001d0a047291 */ /* 0x000fe4000f8e50ff */
[----:B------:R-:W-:Y:S02]  /*3f80*/  UIADD3 UR12, UPT, UPT, UR6, 0x6, URZ ;  /* 0x00000006060c7890 */ /* 0x000fe4000fffe0ff */
[----:B------:R-:W-:Y:S02]  /*3f90*/  UIADD3 UR18, UPT, UPT, UR4, 0x2, URZ ;  /* 0x0000000204127890 */ /* 0x000fe4000fffe0ff */
[----:B------:R-:W-:Y:S02]  /*3fa0*/  UIADD3 UR14, UPT, UPT, UR4, 0x4, URZ ;  /* 0x00000004040e7890 */ /* 0x000fe4000fffe0ff */
[----:B------:R-:W-:Y:S01]  /*3fb0*/  UIADD3 UR8, UPT, UPT, UR4, 0x6, URZ ;  /* 0x0000000604087890 */ /* 0x000fe2000fffe0ff */
[----:B------:R-:W-:Y:S01]  /*3fc0*/  UMOV UR7, 0x40004040 ;  /* 0x4000404000077882 */ /* 0x000fe20000000000 */
[----:B------:R-:W-:Y:S01]  /*3fd0*/  UMOV UR5, 0x40004040 ;  /* 0x4000404000057882 */ /* 0x000fe20000000000 */
[----:B------:R-:W-:Y:S01]  /*3fe0*/  UMOV UR21, 0x40004040 ;  /* 0x4000404000157882 */ /* 0x000fe20000000000 */
[----:B------:R2:W-:Y:S01]  /*3ff0*/  UTCHMMA.2CTA gdesc[UR4], gdesc[UR6], tmem[UR11], tmem[UR40], idesc[UR41], UP2 ;  /* 0x00ff2806040075ea */ /* 0x0005e2000920000b */
[----:B------:R-:W-:Y:S01]  /*4000*/  UPLOP3.LUT UP2, UPT, UPT, UPT, UPT, 0x80, 0x8 ;  /* 0x000000000008789c */ /* 0x000fe20003f4f070 */
[----:B------:R-:W-:Y:S01]  /*4010*/  UMOV UR19, 0x40004040 ;  /* 0x4000404000137882 */ /* 0x000fe20000000000 */
[----:B------:R-:W-:Y:S01]  /*4020*/  UMOV UR17, 0x40004040 ;  /* 0x4000404000117882 */ /* 0x000fe20000000000 */
[----:B------:R2:W-:Y:S01]  /*4030*/  UTCHMMA.2CTA gdesc[UR18], gdesc[UR20], tmem[UR11], tmem[UR38], idesc[UR39], UPT ;  /* 0x00ff2614120075ea */ /* 0x0005e2000ba0000b */
[----:B------:R-:W-:Y:S01]  /*4040*/  UMOV UR15, 0x40004040 ;  /* 0x40004040000f7882 */ /* 0x000fe20000000000 */
[----:B------:R-:W-:Y:S01]  /*4050*/  UMOV UR13, 0x40004040 ;  /* 0x40004040000d7882 */ /* 0x000fe20000000000 */
[----:B------:R-:W-:Y:S01]  /*4060*/  UMOV UR9, 0x40004040 ;  /* 0x4000404000097882 */ /* 0x000fe20000000000 */
[----:B------:R2:W-:Y:S01]  /*4070*/  UTCHMMA.2CTA gdesc[UR14], gdesc[UR16], tmem[UR11], tmem[UR36], idesc[UR37], UPT ;  /* 0x00ff24100e0075ea */ /* 0x0005e2000ba0000b */
[----:B------:R2:W-:Y:S01]  /*4080*/  UTCHMMA.2CTA gdesc[UR8], gdesc[UR12], tmem[UR11], tmem[UR34], idesc[UR35], UPT ;  /* 0x00ff220c080075ea */ /* 0x0005e2000ba0000b */
[----:B------:R2:W-:Y:S01]  /*4090*/  UTCBAR.2CTA.MULTICAST [UR25], URZ, UR28 ;  /* 0x000000ff190073e9 */ /* 0x0005e2000820081c */
[----:B------:R-:W-:Y:S01]  /*40a0*/  UMOV UR10, UR23 ;  /* 0x00000017000a7c82 */ /* 0x000fe20008000000 */
[----:B------:R-:W-:Y:S05]  /*40b0*/  BRA.U UP0, `(.L_x_77) ;  /* 0xfffffffd00507547 */ /* 0x000fea000b83ffff */
.L_x_74:
[----:B--2---:R-:W-:Y:S01]  /*40c0*/  UIADD3 UR4, UPT, UPT, UR31, 0xf0, URZ ;  /* 0x000000f01f047890 */ /* 0x004fe2000fffe0ff */
[----:B------:R-:W-:-:S08]  /*40d0*/  UMOV UR22, UR27 ;  /* 0x0000001b00167c82 */ /* 0x000fd00008000000 */
[----:B------:R2:W-:Y:S01]  /*40e0*/  UTCBAR.2CTA.MULTICAST [UR4], URZ, UR42 ;  /* 0x000000ff040073e9 */ /* 0x0005e2000820082a */
[----:B------:R-:W-:Y:S02]  /*40f0*/  NOP ;  /* 0x0000000000007918 */ /* 0x000fe40000000000 */
.L_x_72:
[----:B--2---:R-:W-:Y:S01]  /*4100*/  UIADD3 UR4, UPT, UPT, UR32, 0x1, URZ ;  /* 0x0000000120047890 */ /* 0x004fe2000fffe0ff */
[----:B------:R-:W-:-:S03]  /*4110*/  ISETP.NE.AND P0, PT, R8, 0x2, PT ;  /* 0x000000020800780c */ /* 0x000fc60003f05270 */
[----:B------:R-:W-:Y:S01]  /*4120*/  UISETP.NE.AND UP0, UPT, UR4, 0x4, UPT ;  /* 0x000000040400788c */ /* 0x000fe2000bf05270 */
[----:B-1----:R-:W-:Y:S02]  /*4130*/  SEL R0, RZ, 0x1, P0 ;  /* 0x00000001ff007807 */ /* 0x002fe40000000000 */
[----:B------:R-:W-:Y:S01]  /*4140*/  SEL R8, R8, RZ, P0 ;  /* 0x000000ff08087207 */ /* 0x000fe20000000000 */
[----:B------:R-:W-:Y:S01]  /*4150*/  USEL UR5, URZ, 0x1, UP0 ;  /* 0x00000001ff057887 */ /* 0x000fe20008000000 */
[----:B------:R-:W-:Y:S01]  /*4160*/  LOP3.LUT R3, R3, R0, RZ, 0x3c, !PT ;  /* 0x0000000003037212 */ /* 0x000fe200078e3cff */
[----:B------:R-:W-:-:S04]  /*4170*/  USEL UR32, UR4, URZ, UP0 ;  /* 0x000000ff04207287 */ /* 0x000fc80008000000 */
[----:B------:R-:W-:Y:S01]  /*4180*/  LOP3.LUT R9, R9, UR5, RZ, 0x3c, !PT ;  /* 0x0000000509097c12 */ /* 0x000fe2000f8e3cff */
[----:B------:R-:W-:Y:S07]  /*4190*/  @P1 BRA `(.L_x_78) ;  /* 0xfffffff800881947 */ /* 0x000fee000383ffff */
[----:B------:R-:W1:Y:S01]  /*41a0*/  S2UR UR8, SR_CgaCtaId ;  /* 0x00000000000879c3 */ /* 0x000e620000008800 */
[----:B------:R-:W-:Y:S01]  /*41b0*/  ELECT P0, URZ, PT ;  /* 0x0000000000ff782f */ /* 0x000fe20003800000 */
[----:B------:R-:W-:Y:S01]  /*41c0*/  HFMA2 R0, -RZ, RZ, 0, 5.9604644775390625e-08 ;  /* 0x00000001ff007431 */ /* 0x000fe200000001ff */
[----:B------:R-:W-:-:S05]  /*41d0*/  UMOV UR4, 0x40 ;  /* 0x0000004000047882 */ /* 0x000fca0000000000 */
[----:B------:R-:W-:Y:S01]  /*41e0*/  UVIRTCOUNT.DEALLOC.SMPOOL 0x80 ;  /* 0x000000800000784c */ /* 0x000fe20000000000 */
[----:B------:R-:W-:Y:S02]  /*41f0*/  UISETP.NE.AND UP1, UPT, UR46, URZ, UPT ;  /* 0x000000ff2e00728c */ /* 0x000fe4000bf25270 */
[----:B-1----:R-:W-:-:S09]  /*4200*/  ULEA UR8, UR8, UR4, 0x18 ;  /* 0x0000000408087291 */ /* 0x002fd2000f8ec0ff */
[----:B------:R1:W-:Y:S01]  /*4210*/  @P0 STS.U8 [UR8+0x1c], R0 ;  /* 0x00001c00ff000988 */ /* 0x0003e20008000008 */
[----:B------:R-:W-:Y:S05]  /*4220*/  BRA.U UP1, `(.L_x_79) ;  /* 0x0000000101a07547 */ /* 0x000fea000b800000 */
[----:B------:R-:W-:Y:S01]  /*4230*/  UIADD3 UR7, UPT, UPT, UR26, 0x110, URZ ;  /* 0x000001101a077890 */ /* 0x000fe2000fffe0ff */
[----:B------:R-:W-:-:S03]  /*4240*/  SHF.L.U32 R3, R9, 0x1f, RZ ;  /* 0x0000001f09037819 */ /* 0x000fc600000006ff */
[----:B------:R-:W-:-:S09]  /*4250*/  ULEA UR4, UR32, UR7, 0x3 ;  /* 0x0000000720047291 */ /* 0x000fd2000f8e18ff */
[----:B------:R-:W2:Y:S02]  /*4260*/  SYNCS.PHASECHK.TRANS64.TRYWAIT P0, [UR4], R3 ;  /* 0x00000003ff0075a7 */ /* 0x000ea40008001104 */
[----:B--2---:R-:W-:Y:S05]  /*4270*/  @!P0 BRA `(.L_x_80) ;  /* 0x0000006000c08947 */ /* 0x004fea0003800000 */
.L_x_184:
        /* <DEDUP_REMOVED lines=9> */
.L_x_186:
        /* <DEDUP_REMOVED lines=9> */
.L_x_188:
[----:B------:R-:W-:-:S04]  /*43a0*/  UIADD3 UR4, UPT, UPT, UR4, 0x1, URZ ;  /* 0x0000000104047890 */ /* 0x000fc8000fffe0ff */
[----:B------:R-:W-:-:S04]  /*43b0*/  UISETP.NE.AND UP0, UPT, UR4, 0x4, UPT ;  /* 0x000000040400788c */ /* 0x000fc8000bf05270 */
[----:B------:R-:W-:Y:S02]  /*43c0*/  USEL UR5, URZ, 0x1, UP0 ;  /* 0x00000001ff057887 */ /* 0x000fe40008000000 */
[----:B------:R-:W-:-:S04]  /*43d0*/  USEL UR4, UR4, URZ, UP0 ;  /* 0x000000ff04047287 */ /* 0x000fc80008000000 */
[----:B------:R-:W-:Y:S01]  /*43e0*/  ULEA UR4, UR4, UR7, 0x3 ;  /* 0x0000000704047291 */ /* 0x000fe2000f8e18ff */
[----:B-1----:R-:W-:-:S04]  /*43f0*/  LOP3.LUT R3, R2, UR5, RZ, 0x3c, !PT ;  /* 0x0000000502037c12 */ /* 0x002fc8000f8e3cff */
[----:B------:R-:W-:Y:S01]  /*4400*/  SHF.L.U32 R3, R3, 0x1f, RZ ;  /* 0x0000001f03037819 */ /* 0x000fe200000006ff */
[----:B------:R-:W-:-:S04]  /*4410*/  IMAD.U32 R0, RZ, RZ, UR4 ;  /* 0x00000004ff007e24 */ /* 0x000fc8000f8e00ff */
[----:B------:R1:W2:Y:S03]  /*4420*/  SYNCS.PHASECHK.TRANS64.TRYWAIT P0, [R0+URZ], R3 ;  /* 0x00000003000075a7 */ /* 0x0002a600080011ff */
[----:B--2---:R-:W-:Y:S05]  /*4430*/  @!P0 NANOSLEEP.SYNCS 0x989680 ;  /* 0x009896800000895d */ /* 0x004fea0003900000 */
[----:B------:R-:W2:Y:S02]  /*4440*/  @!P0 SYNCS.PHASECHK.TRANS64 P0, [R0+URZ], R3 ;  /* 0x00000003000085a7 */ /* 0x000ea400080010ff */
[----:B--2---:R-:W-:Y:S05]  /*4450*/  @P0 BRA `(.L_x_83) ;  /* 0x0000000000200947 */ /* 0x004fea0003800000 */
.L_x_84:
[----:B--2---:R2:W4:Y:S02]  /*4460*/  SYNCS.PHASECHK.TRANS64.TRYWAIT P0, [R0+URZ], R3 ;  /* 0x00000003000075a7 */ /* 0x00452400080011ff */
[----:B----4-:R-:W-:Y:S05]  /*4470*/  @!P0 NANOSLEEP.SYNCS 0x989680 ;  /* 0x009896800000895d */ /* 0x010fea0003900000 */
[----:B------:R-:W4:Y:S02]  /*4480*/  @!P0 SYNCS.PHASECHK.TRANS64 P0, [R0+URZ], R3 ;  /* 0x00000003000085a7 */ /* 0x000f2400080010ff */
[----:B----4-:R-:W-:Y:S05]  /*4490*/  @!P0 BRA `(.L_x_84) ;  /* 0xfffffffc00f08947 */ /* 0x010fea000383ffff */
[----:B------:R-:W-:Y:S05]  /*44a0*/  BRA `(.L_x_83) ;  /* 0x00000000000c7947 */ /* 0x000fea0003800000 */
.L_x_79:
[----:B------:R-:W-:-:S04]  /*44b0*/  UIADD3 UR4, UPT, UPT, UR26, 0x150, URZ ;  /* 0x000001501a047890 */ /* 0x000fc8000fffe0ff */
[----:B------:R-:W-:-:S09]  /*44c0*/  UPRMT UR4, UR45, 0x654, UR4 ;  /* 0x000006542d047896 */ /* 0x000fd20008000004 */
[----:B------:R-:W-:Y:S03]  /*44d0*/  SYNCS.ARRIVE.TRANS64.RED.A1T0 RZ, [UR4], RZ ;  /* 0x000000ffffff79a7 */ /* 0x000fe60008100404 */
.L_x_83:
[----:B-12---:R-:W-:Y:S01]  /*44e0*/  SHF.L.U32 R3, RZ, 0x1f, RZ ;  /* 0x0000001fff037819 */ /* 0x006fe200000006ff */
[----:B------:R-:W-:Y:S01]  /*44f0*/  UIADD3 UR4, UPT, UPT, UR26, 0x150, URZ ;  /* 0x000001501a047890 */ /* 0x000fe2000fffe0ff */
[----:B------:R-:W-:Y:S02]  /*4500*/  PLOP3.LUT P0, PT, PT, PT, UP1, 0x80, 0x8 ;  /* 0x000000000008781c */ /* 0x000fe40003f0f018 */
[----:B------:R-:W1:Y:S02]  /*4510*/  SYNCS.PHASECHK.TRANS64.TRYWAIT P1, [UR26+0x150], R3 ;  /* 0x00015003ff0075a7 */ /* 0x000e64000802111a */
[----:B-1----:R-:W-:Y:S09]  /*4520*/  @!P1 BRA `(.L_x_85) ;  /* 0x00000060005c9947 */ /* 0x002ff20003800000 */
.L_x_190:
[----:B------:R-:W-:Y:S01]  /*4530*/  @!UP1 UPRMT UR4, UR45, 0x654, UR4 ;  /* 0x000006542d049896 */ /* 0x000fe20008000004 */
[----:B------:R-:W-:Y:S01]  /*4540*/  UMOV UR5, 0xffff ;  /* 0x0000ffff00057882 */ /* 0x000fe20000000000 */
[----:B------:R-:W-:-:S07]  /*4550*/  UMOV UR6, 0x1 ;  /* 0x0000000100067882 */ /* 0x000fce0000000000 */
[----:B------:R-:W-:Y:S01]  /*4560*/  @!P0 SYNCS.ARRIVE.TRANS64.RED.A1T0 RZ, [UR4], RZ ;  /* 0x000000ffffff89a7 */ /* 0x000fe20008100404 */
[----:B------:R-:W-:Y:S01]  /*4570*/  NOP ;  /* 0x0000000000007918 */ /* 0x000fe20000000000 */
[----:B-1----:R-:W1:Y:S01]  /*4580*/  LDS R0, [UR8+0x14] ;  /* 0x00001408ff007984 */ /* 0x002e620008000800 */
[----:B------:R-:W-:-:S04]  /*4590*/  ULOP3.LUT UR4, UR44, 0xffff, URZ, 0xc0, !UPT ;  /* 0x0000ffff2c047892 */ /* 0x000fc8000f8ec0ff */
[----:B------:R-:W-:-:S04]  /*45a0*/  USHF.R.U32.HI UR4, URZ, 0x5, UR4 ;  /* 0x00000005ff047899 */ /* 0x000fc80008011604 */
[----:B------:R-:W-:Y:S02]  /*45b0*/  USHF.L.U32 UR5, UR5, UR4, URZ ;  /* 0x0000000405057299 */ /* 0x000fe400080006ff */
[----:B------:R-:W-:-:S04]  /*45c0*/  USHF.L.U32 UR4, UR6, UR4, URZ ;  /* 0x0000000406047299 */ /* 0x000fc800080006ff */
[----:B-1----:R-:W-:-:S04]  /*45d0*/  LOP3.LUT R0, R0, UR5, RZ, 0xc0, !PT ;  /* 0x0000000500007c12 */ /* 0x002fc8000f8ec0ff */
[----:B------:R-:W-:-:S13]  /*45e0*/  ISETP.NE.AND P0, PT, R0, UR5, PT ;  /* 0x0000000500007c0c */ /* 0x000fda000bf05270 */
[----:B------:R-:W-:Y:S05]  /*45f0*/  @P0 BRA `(.L_x_86) ;  /* 0x0000000000580947 */ /* 0x000fea0003800000 */
[----:B------:R-:W1:Y:S02]  /*4600*/  LDS R0, [UR8+0x18] ;  /* 0x00001808ff007984 */ /* 0x000e640008000800 */
[----:B-1----:R-:W-:-:S04]  /*4610*/  LOP3.LUT R0, R0, UR4, RZ, 0xc0, !PT ;  /* 0x0000000400007c12 */ /* 0x002fc8000f8ec0ff */
[----:B------:R-:W-:-:S13]  /*4620*/  ISETP.NE.AND P0, PT, R0, UR4, PT ;  /* 0x0000000400007c0c */ /* 0x000fda000bf05270 */
[----:B------:R-:W-:Y:S05]  /*4630*/  @P0 BRA `(.L_x_87) ;  /* 0x00000000003c0947 */ /* 0x000fea0003800000 */
[----:B------:R-:W1:Y:S01]  /*4640*/  S2R R2, SR_LANEID ;  /* 0x0000000000027919 */ /* 0x000e620000000000 */
[----:B------:R-:W-:Y:S01]  /*4650*/  ULOP3.LUT UR5, URZ, UR5, URZ, 0x33, !UPT ;  /* 0x00000005ff057292 */ /* 0x000fe2000f8e33ff */
[----:B------:R-:W-:Y:S01]  /*4660*/  LOP3.LUT R4, RZ, UR4, RZ, 0x33, !PT ;  /* 0x00000004ff047c12 */ /* 0x000fe2000f8e33ff */
[----:B------:R-:W-:Y:S02]  /*4670*/  VOTEU.ANY UR4, UPT, PT ;  /* 0x0000000000047886 */ /* 0x000fe400038e0100 */
[----:B------:R-:W-:Y:S01]  /*4680*/  UFLO.U32 UR4, UR4 ;  /* 0x00000004000472bd */ /* 0x000fe200080e0000 */
[----:B------:R-:W2:Y:S01]  /*4690*/  REDUX UR6, R4 ;  /* 0x00000000040673c4 */ /* 0x000ea20000000000 */
[----:B------:R-:W-:-:S06]  /*46a0*/  IMAD.U32 R0, RZ, RZ, UR5 ;  /* 0x00000005ff007e24 */ /* 0x000fcc000f8e00ff */
[----:B------:R4:W-:Y:S01]  /*46b0*/  UTCATOMSWS.AND URZ, UR5 ;  /* 0x0000000500ff79e3 */ /* 0x0009e20008000000 */
[----:B------:R-:W3:Y:S01]  /*46c0*/  REDUX UR7, R0 ;  /* 0x00000000000773c4 */ /* 0x000ee20000000000 */
[----:B-1----:R-:W-:Y:S01]  /*46d0*/  ISETP.EQ.U32.AND P0, PT, R2, UR4, PT ;  /* 0x0000000402007c0c */ /* 0x002fe2000bf02070 */
[----:B--2---:R-:W-:Y:S01]  /*46e0*/  IMAD.U32 R2, RZ, RZ, UR6 ;  /* 0x00000006ff027e24 */ /* 0x004fe2000f8e00ff */
[----:B---3--:R-:W-:-:S11]  /*46f0*/  MOV R3, UR7 ;  /* 0x0000000700037c02 */ /* 0x008fd60008000f00 */
[----:B------:R4:W-:Y:S04]  /*4700*/  @P0 ATOMS.AND RZ, [UR8+0x14], R3 ;  /* 0x00001403ffff098c */ /* 0x0009e8000a800008 */
[----:B------:R4:W-:Y:S01]  /*4710*/  @P0 ATOMS.AND RZ, [UR8+0x18], R2 ;  /* 0x00001802ffff098c */ /* 0x0009e2000a800008 */
[----:B------:R-:W-:Y:S05]  /*4720*/  BRA `(.L_x_88) ;  /* 0x0000000000147947 */ /* 0x000fea0003800000 */
.L_x_87:
[----:B------:R-:W-:Y:S02]  /*4730*/  MOV R2, 0x4750 ;  /* 0x0000475000027802 */ /* 0x000fe40000000f00 */
[----:B---3-5:R-:W-:Y:S05]  /*4740*/  CALL.REL.NOINC `($__internal_0_$__cuda_sm10x_tcgen05_guardrail_trap_col_being_dealloced_not_returned_by_alloc) ;  /* 0x00000064003c7944 */ /* 0x028fea0003c00000 */
[----:B------:R-:W-:Y:S05]  /*4750*/  BRA `(.L_x_88) ;  /* 0x0000000000087947 */ /* 0x000fea0003800000 */
.L_x_86:
[----:B------:R-:W-:Y:S02]  /*4760*/  MOV R2, 0x4780 ;  /* 0x0000478000027802 */ /* 0x000fe40000000f00 */
[----:B---3-5:R-:W-:Y:S05]  /*4770*/  CALL.REL.NOINC `($__internal_2_$__cuda_sm10x_tcgen05_guardrail_trap_unallocated_columns_being_dealloced) ;  /* 0x0000006400487944 */ /* 0x028fea0003c00000 */
.L_x_88:
[----:B------:R-:W-:Y:S01]  /*4780*/  NOP ;  /* 0x0000000000007918 */ /* 0x000fe20000000000 */
[----:B----4-:R-:W-:Y:S05]  /*4790*/  EXIT ;  /* 0x000000000000794d */ /* 0x010fea0003800000 */
.L_x_59:
[----:B------:R-:W-:-:S09]  /*47a0*/  UISETP.NE.OR UP0, UPT, UR13, 0x3, !UP3 ;  /* 0x000000030d00788c */ /* 0x000fd2000df05670 */
[----:B------:R-:W-:Y:S05]  /*47b0*/  BRA.U UP0, `(.L_x_89) ;  /* 0x00000011005c7547 */ /* 0x000fea000b800000 */
[----:B------:R-:W1:Y:S01]  /*47c0*/  S2UR UR10, SR_CgaCtaId ;  /* 0x00000000000a79c3 */ /* 0x000e620000008800 */
[----:B------:R-:W2:Y:S01]  /*47d0*/  LDCU UR31, c[0x0][0x370] ;  /* 0x00006e00ff1f77ac */ /* 0x000ea20008000800 */
[----:B------:R-:W-:Y:S02]  /*47e0*/  HFMA2 R13, -RZ, RZ, 0, 0 ;  /* 0x00000000ff0d7431 */ /* 0x000fe400000001ff */
[----:B------:R-:W-:Y:S01]  /*47f0*/  IMAD.MOV.U32 R15, RZ, RZ, 0x1 ;  /* 0x00000001ff0f7424 */ /* 0x000fe200078e00ff */
[----:B------:R-:W-:Y:S01]  /*4800*/  MOV R7, 0x2000 ;  /* 0x0000200000077802 */ /* 0x000fe20000000f00 */
[----:B------:R-:W2:Y:S01]  /*4810*/  LDCU.128 UR44, c[0x0][0xb10] ;  /* 0x00016200ff2c77ac */ /* 0x000ea20008000c00 */
[----:B------:R-:W-:Y:S01]  /*4820*/  IMAD.MOV.U32 R14, RZ, RZ, RZ ;  /* 0x000000ffff0e7224 */ /* 0x000fe200078e00ff */
[----:B------:R-:W3:Y:S01]  /*4830*/  LDC.64 R16, c[0x0][0x348] ;  /* 0x0000d200ff107b82 */ /* 0x000ee20000000a00 */
[----:B------:R-:W4:Y:S01]  /*4840*/  LDCU UR30, c[0x0][0x374] ;  /* 0x00006e80ff1e77ac */ /* 0x000f220008000800 */
[----:B------:R-:W1:Y:S06]  /*4850*/  LDCU UR15, c[0x0][0xb0c] ;  /* 0x00016180ff0f77ac */ /* 0x000e6c0008000800 */
[----:B------:R-:W3:Y:S01]  /*4860*/  LDC.64 R2, c[0x0][0x888] ;  /* 0x00022200ff027b82 */ /* 0x000ee20000000a00 */
[----:B------:R-:W3:Y:S01]  /*4870*/  LDCU UR49, c[0x0][0xb20] ;  /* 0x00016400ff3177ac */ /* 0x000ee20008000800 */
[----:B------:R-:W3:Y:S06]  /*4880*/  LDCU UR4, c[0x0][0xb30] ;  /* 0x00016600ff0477ac */ /* 0x000eec0008000800 */
[----:B------:R-:W3:Y:S01]  /*4890*/  LDC.64 R4, c[0x0][0x890] ;  /* 0x00022400ff047b82 */ /* 0x000ee20000000a00 */
[----:B------:R-:W-:Y:S01]  /*48a0*/  UMOV UR21, 0x400 ;  /* 0x0000040000157882 */ /* 0x000fe20000000000 */
[----:B--2---:R-:W-:-:S02]  /*48b0*/  UIMAD.WIDE.U32 UR6, UR31, UR44, URZ ;  /* 0x0000002c1f0672a5 */ /* 0x004fc4000f8e00ff */
[----:B----4-:R-:W-:Y:S02]  /*48c0*/  UIMAD.WIDE.U32 UR8, UR30, UR47, URZ ;  /* 0x0000002f1e0872a5 */ /* 0x010fe4000f8e00ff */
[----:B-1----:R-:W-:Y:S02]  /*48d0*/  ULEA UR21, UR10, UR21, 0x18 ;  /* 0x000000150a157291 */ /* 0x002fe4000f8ec0ff */
[----:B------:R-:W-:Y:S02]  /*48e0*/  UPLOP3.LUT UP3, UPT, UPT, UPT, UPT, 0x40, 0x4 ;  /* 0x000000000004789c */ /* 0x000fe40003f6e870 */
[----:B------:R-:W-:Y:S02]  /*48f0*/  UIADD3 UR37, UPT, UPT, UR21, 0x98, URZ ;  /* 0x0000009815257890 */ /* 0x000fe4000fffe0ff */
[----:B------:R-:W-:Y:S02]  /*4900*/  UIADD3 UR33, UPT, UPT, UR21, 0x80, URZ ;  /* 0x0000008015217890 */ /* 0x000fe4000fffe0ff */
[----:B------:R-:W-:-:S02]  /*4910*/  UIADD3 UR25, UPT, UPT, UR21, 0x88, URZ ;  /* 0x0000008815197890 */ /* 0x000fc4000fffe0ff */
[----:B------:R-:W-:Y:S01]  /*4920*/  UIADD3 UR17, UPT, UPT, UR21, 0x90, URZ ;  /* 0x0000009015117890 */ /* 0x000fe2000fffe0ff */
[----:B------:R-:W-:Y:S01]  /*4930*/  UMOV UR6, UR7 ;  /* 0x0000000700067c82 */ /* 0x000fe20008000000 */
[----:B------:R-:W-:Y:S01]  /*4940*/  UMOV UR41, UR9 ;  /* 0x0000000900297c82 */ /* 0x000fe20008000000 */
[----:B------:R-:W-:Y:S02]  /*4950*/  UISETP.GE.AND UP0, UPT, UR42, 0x1, UPT ;  /* 0x000000012a00788c */ /* 0x000fe4000bf06270 */
[----:B------:R-:W-:Y:S01]  /*4960*/  UISETP.NE.AND UP4, UPT, UR42, 0x1, UPT ;  /* 0x000000012a00788c */ /* 0x000fe2000bf85270 */
[----:B------:R-:W1:Y:S01]  /*4970*/  LDCU.64 UR22, c[0x0][0xb28] ;  /* 0x00016500ff1677ac */ /* 0x000e620008000a00 */
[----:B------:R-:W-:Y:S02]  /*4980*/  UISETP.NE.AND UP6, UPT, UR15, 0x1, UPT ;  /* 0x000000010f00788c */ /* 0x000fe4000bfc5270 */
[----:B------:R-:W-:Y:S02]  /*4990*/  UISETP.NE.AND UP5, UPT, UR46, 0x1, UPT ;  /* 0x000000012e00788c */ /* 0x000fe4000bfa5270 */
[----:B------:R-:W-:-:S02]  /*49a0*/  UPRMT UR37, UR10, 0x654, UR37 ;  /* 0x000006540a257896 */ /* 0x000fc40008000025 */
[----:B------:R-:W-:Y:S02]  /*49b0*/  USHF.R.U32.HI UR43, URZ, UR45, UR6 ;  /* 0x0000002dff2b7299 */ /* 0x000fe40008011606 */
[----:B------:R-:W-:Y:S02]  /*49c0*/  UPRMT UR40, UR10, 0x654, UR33 ;  /* 0x000006540a287896 */ /* 0x000fe40008000021 */
[----:B------:R-:W-:Y:S02]  /*49d0*/  UPRMT UR39, UR10, 0x654, UR25 ;  /* 0x000006540a277896 */ /* 0x000fe40008000019 */
[----:B------:R-:W-:Y:S02]  /*49e0*/  UPRMT UR38, UR10, 0x654, UR17 ;  /* 0x000006540a267896 */ /* 0x000fe40008000011 */
[----:B---3--:R-:W-:Y:S02]  /*49f0*/  USHF.R.U32.HI UR41, URZ, UR49, UR41 ;  /* 0x00000031ff297299 */ /* 0x008fe40008011629 */
[----:B------:R-:W-:-:S11]  /*4a00*/  UISETP.NE.AND UP2, UPT, UR4, 0x1, UPT ;  /* 0x000000010400788c */ /* 0x000fd6000bf45270 */
.L_x_100:
[C---:B------:R-:W-:Y:S02]  /*4a10*/  LEA R12, R14.reuse, UR21, 0x3 ;  /* 0x000000150e0c7c11 */ /* 0x040fe4000f8e18ff */
[----:B------:R-:W-:Y:S02]  /*4a20*/  SHF.L.U32 R9, R13, 0x1f, RZ ;  /* 0x0000001f0d097819 */ /* 0x000fe400000006ff */
[----:B------:R-:W-:Y:S02]  /*4a30*/  LEA R10, R14, UR21, 0x4 ;  /* 0x000000150e0a7c11 */ /* 0x000fe4000f8e20ff */
[----:B--2---:R-:W2:Y:S02]  /*4a40*/  SYNCS.PHASECHK.TRANS64.TRYWAIT P0, [R12+URZ+0xd0], R9 ;  /* 0x0000d0090c0075a7 */ /* 0x004ea400080011ff */
[----:B--2---:R-:W-:Y:S05]  /*4a50*/  @!P0 BRA `(.L_x_90) ;  /* 0x0000005c00288947 */ /* 0x004fea0003800000 */
.L_x_191:
[----:B--2---:R-:W2:Y:S01]  /*4a60*/  LDS.128 R8, [R10+0x160] ;  /* 0x000160000a087984 */ /* 0x004ea20000000c00 */
[----:B------:R-:W-:Y:S01]  /*4a70*/  UISETP.GE.AND UP0, UPT, UR42, 0x1, UPT ;  /* 0x000000012a00788c */ /* 0x000fe2000bf06270 */
[----:B------:R-:W-:Y:S01]  /*4a80*/  @!PT LDS RZ, [RZ] ;  /* 0x00000000fffff984 */ /* 0x000fe20000000800 */
[----:B------:R-:W-:Y:S01]  /*4a90*/  @!PT LDS RZ, [RZ] ;  /* 0x00000000fffff984 */ /* 0x000fe20000000800 */
[----:B------:R-:W-:Y:S01]  /*4aa0*/  @!PT LDS RZ, [RZ] ;  /* 0x00000000fffff984 */ /* 0x000fe20000000800 */
[----:B------:R-:W-:Y:S01]  /*4ab0*/  @!PT LDS RZ, [RZ] ;  /* 0x00000000fffff984 */ /* 0x000fe20000000800 */
[----:B------:R3:W-:Y:S06]  /*4ac0*/  MEMBAR.ALL.CTA ;  /* 0x0000000000007992 */ /* 0x0007ec0000008000 */
[----:B---3--:R-:W3:Y:S01]  /*4ad0*/  FENCE.VIEW.ASYNC.S ;  /* 0x00000000000073c6 */ /* 0x008ee20000000000 */
[----:B--2---:R-:W-:Y:S11]  /*4ae0*/  LOP3.LUT P0, RZ, R10, 0x1, RZ, 0xc0, !PT ;  /* 0x000000010aff7812 */ /* 0x004ff6000780c0ff */
[----:B------:R-:W-:Y:S02]  /*4af0*/  @!UPT UIADD3 URZ, UPT, UPT, URZ, URZ, URZ ;  /* 0x000000fffffff290 */ /* 0x000fe4000fffe0ff */
[----:B---3--:R-:W-:Y:S01]  /*4b00*/  VOTEU.ANY UP1, P0 ;  /* 0x0000000000ff7886 */ /* 0x008fe20000020100 */
[----:B------:R-:W-:Y:S11]  /*4b10*/  PLOP3.LUT P0, PT, PT, PT, UP1, 0x80, 0x8 ;  /* 0x000000000008781c */ /* 0x000ff60003f0f018 */
[----:B------:R-:W-:Y:S02]  /*4b20*/  @!UPT UIADD3 URZ, UPT, UPT, URZ, URZ, URZ ;  /* 0x000000fffffff290 */ /* 0x000fe4000fffe0ff */
[----:B------:R-:W-:Y:S02]  /*4b30*/  @P0 SHF.R.U32.HI R0, RZ, 0x10, R9 ;  /* 0x00000010ff000819 */ /* 0x000fe40000011609 */
[----:B------:R-:W-:Y:S02]  /*4b40*/  @P0 MOV R6, R8 ;  /* 0x0000000800060202 */ /* 0x000fe40000000f00 */
[----:B------:R-:W-:Y:S01]  /*4b50*/  @P0 R2UR UR4, R0 ;  /* 0x00000000000402ca */ /* 0x000fe200000e0000 */
[----:B------:R-:W-:Y:S01]  /*4b60*/  VIADD R0, R12, 0xe0 ;  /* 0x000000e00c007836 */ /* 0x000fe20000000000 */
[----:B------:R-:W-:Y:S02]  /*4b70*/  @P0 LOP3.LUT R8, R9, 0xffff, RZ, 0xc0, !PT ;  /* 0x0000ffff09080812 */ /* 0x000fe400078ec0ff */
[----:B------:R-:W-:Y:S02]  /*4b80*/  @P0 R2UR UR6, R6 ;  /* 0x00000000060602ca */ /* 0x000fe400000e0000 */
[----:B------:R-:W-:Y:S02]  /*4b90*/  PRMT R0, RZ, 0x654, R0 ;  /* 0x00000654ff007816 */ /* 0x000fe40000000000 */
[----:B------:R-:W-:Y:S02]  /*4ba0*/  @P0 R2UR UR5, R8 ;  /* 0x00000000080502ca */ /* 0x000fe400000e0000 */
[----:B------:R2:W-:Y:S03]  /*4bb0*/  SYNCS.ARRIVE.TRANS64.RED.A1T0 RZ, [R0+URZ], RZ ;  /* 0x000000ff00ff79a7 */ /* 0x0005e600081004ff */
[----:B------:R-:W-:Y:S04]  /*4bc0*/  @UP1 UMOV UR29, UR4 ;  /* 0x00000004001d1c82 */ /* 0x000fe80008000000 */
[----:B------:R-:W-:Y:S04]  /*4bd0*/  @UP1 UMOV UR14, UR6 ;  /* 0x00000006000e1c82 */ /* 0x000fe80008000000 */
[----:B------:R-:W-:Y:S01]  /*4be0*/  @UP1 UMOV UR13, UR5 ;  /* 0x00000005000d1c82 */ /* 0x000fe20008000000 */
[----:B------:R-:W-:Y:S05]  /*4bf0*/  BRA.U !UP0, `(.L_x_91) ;  /* 0x0000000108a47547 */ /* 0x000fea000b800000 */
[----:B------:R-:W-:Y:S02]  /*4c00*/  UIMAD.WIDE.U32 UR18, UR13, UR47, URZ ;  /* 0x0000002f0d1272a5 */ /* 0x000fe4000f8e00ff */
[----:B------:R-:W-:Y:S02]  /*4c10*/  UIMAD.WIDE.U32 UR26, UR14, UR44, URZ ;  /* 0x0000002c0e1a72a5 */ /* 0x000fe4000f8e00ff */
[----:B------:R-:W-:Y:S02]  /*4c20*/  USEL UR4, UR30, UR41, !UP5 ;  /* 0x000000291e047287 */ /* 0x000fe4000e800000 */
[----:B------:R-:W-:Y:S02]  /*4c30*/  USEL UR7, UR31, UR43, !UP6 ;  /* 0x0000002b1f077287 */ /* 0x000fe4000f000000 */
[----:B-1----:R-:W-:Y:S02]  /*4c40*/  UIMAD.WIDE.U32 UR8, UR4, UR22, URZ ;  /* 0x00000016040872a5 */ /* 0x002fe4000f8e00ff */
[----:B------:R-:W-:Y:S01]  /*4c50*/  UIMAD.WIDE.U32 UR10, UR7, UR22, URZ ;  /* 0x00000016070a72a5 */ /* 0x000fe2000f8e00ff */
[----:B------:R-:W-:Y:S02]  /*4c60*/  UMOV UR5, UR19 ;  /* 0x0000001300057c82 */ /* 0x000fe40008000000 */
[----:B------:R-:W-:Y:S03]  /*4c70*/  USHF.R.U32.HI UR6, URZ, UR49, UR5 ;  /* 0x00000031ff067299 */ /* 0x000fe60008011605 */
[----:B------:R-:W-:Y:S01]  /*4c80*/  UMOV UR5, UR27 ;  /* 0x0000001b00057c82 */ /* 0x000fe20008000000 */
[----:B------:R-:W-:Y:S02]  /*4c90*/  USEL UR6, UR13, UR6, !UP5 ;  /* 0x000000060d067287 */ /* 0x000fe4000e800000 */
[----:B------:R-:W-:Y:S03]  /*4ca0*/  USHF.R.U32.HI UR12, URZ, UR45, UR5 ;  /* 0x0000002dff0c7299 */ /* 0x000fe60008011605 */
[----:B------:R-:W-:Y:S02]  /*4cb0*/  UMOV UR5, UR9 ;  /* 0x0000000900057c82 */ /* 0x000fe40008000000 */
[----:B------:R-:W-:Y:S03]  /*4cc0*/  @UP4 USHF.R.U32.HI UR4, URZ, UR23, UR5 ;  /* 0x00000017ff044299 */ /* 0x000fe60008011605 */
[----:B------:R-:W-:Y:S01]  /*4cd0*/  UMOV UR5, UR11 ;  /* 0x0000000b00057c82 */ /* 0x000fe20008000000 */
[----:B------:R-:W-:Y:S02]  /*4ce0*/  UIMAD UR4, UR42, UR4, URZ ;  /* 0x000000042a0472a4 */ /* 0x000fe4000f8e02ff */
[----:B------:R-:W-:Y:S02]  /*4cf0*/  @UP4 USHF.R.U32.HI UR7, URZ, UR23, UR5 ;  /* 0x00000017ff074299 */ /* 0x000fe40008011605 */
[----:B------:R-:W-:Y:S02]  /*4d00*/  UIMAD.WIDE.U32 UR10, UR6, UR22, URZ ;  /* 0x00000016060a72a5 */ /* 0x000fe4000f8e00ff */
[----:B------:R-:W-:Y:S02]  /*4d10*/  USEL UR5, UR14, UR12, !UP6 ;  /* 0x0000000c0e057287 */ /* 0x000fe4000f000000 */
[----:B------:R-:W-:Y:S02]  /*4d20*/  UIMAD UR8, UR42, UR7, URZ ;  /* 0x000000072a0872a4 */ /* 0x000fe4000f8e02ff */
[----:B------:R-:W-:Y:S03]  /*4d30*/  UISETP.GE.AND UP0, UPT, UR6, UR4, UPT ;  /* 0x000000040600728c */ /* 0x000fe6000bf06270 */
[----:B------:R-:W-:Y:S01]  /*4d40*/  UMOV UR4, UR11 ;  /* 0x0000000b00047c82 */ /* 0x000fe20008000000 */
[----:B------:R-:W-:Y:S02]  /*4d50*/  UISETP.GE.OR UP0, UPT, UR5, UR8, UP0 ;  /* 0x000000080500728c */ /* 0x000fe40008706670 */
[----:B------:R-:W-:Y:S02]  /*4d60*/  USHF.R.U32.HI UR4, URZ, UR23, UR4 ;  /* 0x00000017ff047299 */ /* 0x000fe40008011604 */
[----:B------:R-:W-:Y:S02]  /*4d70*/  UIMAD.WIDE.U32 UR8, UR5, UR22, URZ ;  /* 0x00000016050872a5 */ /* 0x000fe4000f8e00ff */
[----:B------:R-:W-:Y:S04]  /*4d80*/  USEL UR10, UR6, UR4, !UP4 ;  /* 0x00000004060a7287 */ /* 0x000fe8000e000000 */
[----:B------:R-:W-:Y:S01]  /*4d90*/  UIADD3 UR11, UPT, UPT, -UR10, URZ, URZ ;  /* 0x000000ff0a0b7290 */ /* 0x000fe2000fffe1ff */
[----:B------:R-:W-:Y:S02]  /*4da0*/  @!UP0 UMOV UR4, UR9 ;  /* 0x0000000900048c82 */ /* 0x000fe40008000000 */
[----:B------:R-:W-:Y:S02]  /*4db0*/  @!UP0 USHF.R.U32.HI UR4, URZ, UR23, UR4 ;  /* 0x00000017ff048299 */ /* 0x000fe40008011604 */
[----:B------:R-:W-:Y:S02]  /*4dc0*/  UIMAD UR8, UR42, UR11, UR6 ;  /* 0x0000000b2a0872a4 */ /* 0x000fe4000f8e0206 */
[----:B------:R-:W-:Y:S04]  /*4dd0*/  @!UP0 USEL UR4, UR5, UR4, !UP4 ;  /* 0x0000000405048287 */ /* 0x000fe8000e000000 */
[----:B------:R-:W-:Y:S02]  /*4de0*/  @!UP0 UIMAD UR8, UR7, UR8, UR4 ;  /* 0x00000008070882a4 */ /* 0x000fe4000f8e0204 */
[----:B------:R-:W-:Y:S02]  /*4df0*/  @!UP0 UIADD3 UR9, UPT, UPT, UR10, -UR4, URZ ;  /* 0x800000040a098290 */ /* 0x000fe4000fffe0ff */
[----:B------:R-:W-:Y:S02]  /*4e00*/  UIADD3 UR4, UPT, UPT, -UR5, URZ, URZ ;  /* 0x000000ff05047290 */ /* 0x000fe4000fffe1ff */
[----:B------:R-:W-:Y:S02]  /*4e10*/  UIADD3 UR7, UPT, UPT, -UR6, URZ, URZ ;  /* 0x000000ff06077290 */ /* 0x000fe4000fffe1ff */
[----:B------:R-:W-:Y:S02]  /*4e20*/  @!UP0 UIMAD UR6, UR9, UR42, UR5 ;  /* 0x0000002a090682a4 */ /* 0x000fe4000f8e0205 */
[----:B------:R-:W-:Y:S02]  /*4e30*/  UIMAD UR14, UR15, UR4, UR14 ;  /* 0x000000040f0e72a4 */ /* 0x000fe4000f8e020e */
[----:B------:R-:W-:Y:S01]  /*4e40*/  UIMAD UR13, UR46, UR7, UR13 ;  /* 0x000000072e0d72a4 */ /* 0x000fe2000f8e020d */
[----:B------:R-:W-:Y:S02]  /*4e50*/  @!UP0 UMOV UR5, UR8 ;  /* 0x0000000800058c82 */ /* 0x000fe40008000000 */
[----:B------:R-:W-:Y:S02]  /*4e60*/  UIMAD UR14, UR5, UR15, UR14 ;  /* 0x0000000f050e72a4 */ /* 0x000fe4000f8e020e */
[----:B------:R-:W-:Y:S11]  /*4e70*/  UIMAD UR13, UR6, UR46, UR13 ;  /* 0x0000002e060d72a4 */ /* 0x000ff6000f8e020d */
[----:B------:R-:W-:Y:S01]  /*4e80*/  @!UPT UIADD3 URZ, UPT, UPT, URZ, URZ, URZ ;  /* 0x000000fffffff290 */ /* 0x000fe2000fffe0ff */
.L_x_91:
[----:B------:R-:W3:Y:S01]  /*4e90*/  @!UP2 LDCU.128 UR8, c[0x0][0xb10] ;  /* 0x00016200ff08a7ac */ /* 0x000ee20008000c00 */
[C---:B------:R-:W-:Y:S02]  /*4ea0*/  ISETP.NE.U32.AND P1, PT, R4.reuse, RZ, PT ;  /* 0x000000ff0400720c */ /* 0x040fe40003f25070 */
[----:B------:R-:W-:Y:S02]  /*4eb0*/  ISETP.NE.U32.AND P0, PT, R4, RZ, PT ;  /* 0x000000ff0400720c */ /* 0x000fe40003f05070 */
[C---:B------:R-:W-:Y:S02]  /*4ec0*/  ISETP.NE.AND.EX P1, PT, R5.reuse, RZ, PT, P1 ;  /* 0x000000ff0500720c */ /* 0x040fe40003f25310 */
[----:B------:R-:W-:Y:S01]  /*4ed0*/  ISETP.NE.AND.EX P0, PT, R5, RZ, PT, P0 ;  /* 0x000000ff0500720c */ /* 0x000fe20003f05300 */
[----:B------:R-:W4:Y:S01]  /*4ee0*/  @!UP2 LDCU UR5, c[0x0][0xb0c] ;  /* 0x00016180ff05a7ac */ /* 0x000f220008000800 */
[----:B------:R-:W-:Y:S01]  /*4ef0*/  SHF.L.U32 R9, R15, 0x1f, RZ ;  /* 0x0000001f0f097819 */ /* 0x000fe200000006ff */
[----:B------:R-:W-:Y:S02]  /*4f00*/  USHF.L.U32 UR35, UR16, 0x7, URZ ;  /* 0x0000000710237899 */ /* 0x000fe400080006ff */
[----:B------:R-:W-:Y:S02]  /*4f10*/  USHF.L.U32 UR34, UR20, 0x7, URZ ;  /* 0x0000000714227899 */ /* 0x000fe400080006ff */
[----:B---3--:R-:W-:Y:S07]  /*4f20*/  UIMAD.WIDE.U32 UR6, UR14, UR8, URZ ;  /* 0x000000080e0672a5 */ /* 0x008fee000f8e00ff */
[----:B------:R-:W-:Y:S01]  /*4f30*/  @!UP2 UMOV UR4, UR7 ;  /* 0x000000070004ac82 */ /* 0x000fe20008000000 */
[----:B----4-:R-:W-:Y:S02]  /*4f40*/  @!UP2 UISETP.NE.AND UP0, UPT, UR5, 0x1, UPT ;  /* 0x000000010500a88c */ /* 0x010fe4000bf05270 */
[----:B------:R-:W-:Y:S02]  /*4f50*/  @!UP2 USHF.R.U32.HI UR4, URZ, UR9, UR4 ;  /* 0x00000009ff04a299 */ /* 0x000fe40008011604 */
[----:B------:R-:W-:Y:S02]  /*4f60*/  UIMAD.WIDE.U32 UR6, UR13, UR11, URZ ;  /* 0x0000000b0d0672a5 */ /* 0x000fe4000f8e00ff */
[----:B------:R-:W-:Y:S02]  /*4f70*/  @!UP2 USEL UR8, UR14, UR4, !UP0 ;  /* 0x000000040e08a287 */ /* 0x000fe4000c000000 */
[----:B------:R-:W-:Y:S03]  /*4f80*/  @!UP2 UISETP.NE.AND UP0, UPT, UR10, 0x1, UPT ;  /* 0x000000010a00a88c */ /* 0x000fe6000bf05270 */
[----:B------:R-:W-:Y:S02]  /*4f90*/  @!UP2 UMOV UR6, UR7 ;  /* 0x000000070006ac82 */ /* 0x000fe40008000000 */
[----:B------:R-:W3:Y:S02]  /*4fa0*/  @!UP2 LDCU UR4, c[0x0][0xb20] ;  /* 0x00016400ff04a7ac */ /* 0x000ee40008000800 */
[----:B---3--:R-:W-:Y:S04]  /*4fb0*/  @!UP2 USHF.R.U32.HI UR6, URZ, UR4, UR6 ;  /* 0x00000004ff06a299 */ /* 0x008fe80008011606 */
[----:B------:R-:W-:Y:S04]  /*4fc0*/  @!UP2 USEL UR6, UR13, UR6, !UP0 ;  /* 0x000000060d06a287 */ /* 0x000fe8000c000000 */
[----:B------:R-:W-:Y:S02]  /*4fd0*/  @!UP2 UIADD3 UR4, UPT, UPT, -UR8, UR6, URZ ;  /* 0x000000060804a290 */ /* 0x000fe4000fffe1ff */
[----:B------:R-:W-:Y:S02]  /*4fe0*/  @!UP2 UIADD3 UR6, UPT, UPT, UR8, -UR6, URZ ;  /* 0x800000060806a290 */ /* 0x000fe4000fffe0ff */
[----:B------:R-:W-:Y:S02]  /*4ff0*/  @!UP2 UIMAD UR14, UR4, UR5, UR14 ;  /* 0x00000005040ea2a4 */ /* 0x000fe4000f8e020e */
[----:B------:R-:W-:Y:S01]  /*5000*/  @!UP2 UIMAD UR13, UR6, UR10, UR13 ;  /* 0x0000000a060da2a4 */ /* 0x000fe2000f8e020d */
[----:B------:R-:W-:Y:S11]  /*5010*/  BRA.U UP3, `(.L_x_92) ;  /* 0x0000000103107547 */ /* 0x000ff6000b800000 */
[----:B--2---:R-:W-:Y:S04]  /*5020*/  MOV R0, UR48 ;  /* 0x0000003000007c02 */ /* 0x004fe80008000f00 */
[----:B------:R-:W-:Y:S04]  /*5030*/  SHF.L.U32 R11, R0, 0x1f, RZ ;  /* 0x0000001f000b7819 */ /* 0x000fe800000006ff */
[----:B------:R-:W2:Y:S02]  /*5040*/  SYNCS.PHASECHK.TRANS64.TRYWAIT P2, [UR21+0xc8], R11 ;  /* 0x0000c80bff0075a7 */ /* 0x000ea40008041115 */
[----:B--2---:R-:W-:Y:S05]  /*5050*/  @!P2 BRA `(.L_x_93) ;  /* 0x0000005400bca947 */ /* 0x004fea0003800000 */
.L_x_92:
[----:B------:R-:W-:Y:S05]  /*5060*/  @!P1 BRA `(.L_x_94) ;  /* 0x0000000000309947 */ /* 0x000fea0003800000 */
[----:B------:R-:W-:Y:S01]  /*5070*/  ISETP.NE.U32.AND P1, PT, R2, RZ, PT ;  /* 0x000000ff0200720c */ /* 0x000fe20003f25070 */
[----:B------:R-:W3:Y:S01]  /*5080*/  LDCU.64 UR4, c[0x0][0x358] ;  /* 0x00006b00ff0477ac */ /* 0x000ee20008000a00 */
[----:B------:R-:W-:Y:S02]  /*5090*/  IMAD.MOV.U32 R80, RZ, RZ, 0x1 ;  /* 0x00000001ff507424 */ /* 0x000fe400078e00ff */
[----:B------:R-:W-:Y:S11]  /*50a0*/  ISETP.NE.AND.EX P1, PT, R3, RZ, PT, P1 ;  /* 0x000000ff0300720c */ /* 0x000ff60003f25310 */
[----:B------:R-:W-:Y:S02]  /*50b0*/  @!UPT UIADD3 URZ, UPT, UPT, URZ, URZ, URZ ;  /* 0x000000fffffff290 */ /* 0x000fe4000fffe0ff */
[----:B--2---:R-:W2:Y:S01]  /*50c0*/  @P1 LDC.64 R10, c[0x0][0x888] ;  /* 0x00022200ff0a1b82 */ /* 0x004ea20000000a00 */
[----:B------:R-:W-:Y:S04]  /*50d0*/  @P1 IMAD R0, R4, UR36, RZ ;  /* 0x0000002404001c24 */ /* 0x000fe8000f8e02ff */
[----:B--2---:R-:W-:Y:S04]  /*50e0*/  @P1 IMAD.WIDE R10, R0, 0x4, R10 ;  /* 0x00000004000a1825 */ /* 0x004fe800078e020a */
[----:B------:R-:W-:Y:S01]  /*50f0*/  HFMA2 R0, -RZ, RZ, 0, 5.9604644775390625e-08 ;  /* 0x00000001ff007431 */ /* 0x000fe200000001ff */
[----:B---3-5:R3:W5:Y:S04]  /*5100*/  @P1 LDG.E R41, desc[UR4][R10.64] ;  /* 0x000000040a291981 */ /* 0x028768000c1e1900 */
[----:B------:R-:W-:Y:S01]  /*5110*/  @!P1 PRMT R80, R0, 0x7610, R80 ;  /* 0x0000761000509816 */ /* 0x000fe20000000050 */
[----:B---3--:R-:W4:Y:S06]  /*5120*/  @!P1 LDC R41, c[0x0][0x880] ;  /* 0x00022000ff299b82 */ /* 0x008f2c0000000800 */
.L_x_94:
[----:B----45:R-:W-:Y:S01]  /*5130*/  @!P0 FSETP.EQ.AND P1, PT, R41, RZ, PT ;  /* 0x000000ff2900820b */ /* 0x030fe20003f22000 */
[----:B------:R-:W-:Y:S01]  /*5140*/  @!UPT UIADD3 URZ, UPT, UPT, URZ, URZ, URZ ;  /* 0x000000fffffff290 */ /* 0x000fe2000fffe0ff */
[----:B------:R-:W-:Y:S11]  /*5150*/  @!P0 BRA `(.L_x_95) ;  /* 0x0000000000188947 */ /* 0x000ff60003800000 */
[----:B------:R-:W-:Y:S02]  /*5160*/  LOP3.LUT P0, RZ, R80, 0xff, RZ, 0xc0, !PT ;  /* 0x000000ff50ff7812 */ /* 0x000fe4000780c0ff */
[----:B------:R-:W-:Y:S04]  /*5170*/  ISETP.NE.U32.AND P1, PT, R2, RZ, PT ;  /* 0x000000ff0200720c */ /* 0x000fe80003f25070 */
[----:B------:R-:W-:Y:S04]  /*5180*/  ISETP.NE.AND.EX P1, PT, R3, RZ, PT, P1 ;  /* 0x000000ff0300720c */ /* 0x000fe80003f25310 */
[----:B------:R-:W-:Y:S03]  /*5190*/  PLOP3.LUT P1, PT, P1, PT, PT, 0x8, 0x80 ;  /* 0x000000000080781c */ /* 0x000fe60000f2e170 */
[----:B------:R-:W-:Y:S11]  /*51a0*/  @P0 FSETP.EQ.AND P1, PT, R41, RZ, PT ;  /* 0x000000ff2900020b */ /* 0x000ff60003f22000 */
[----:B------:R-:W-:Y:S02]  /*51b0*/  @!UPT UIADD3 URZ, UPT, UPT, URZ, URZ, URZ ;  /* 0x000000fffffff290 */ /* 0x000fe4000fffe0ff */
.L_x_95:
[----:B------:R-:W3:Y:S01]  /*51c0*/  SYNCS.PHASECHK.TRANS64.TRYWAIT P2, [UR21+0xa0], R9 ;  /* 0x0000a009ff0075a7 */ /* 0x000ee20008041115 */
[----:B------:R-:W-:Y:S04]  /*51d0*/  ELECT P0, URZ, PT ;  /* 0x0000000000ff782f */ /* 0x000fe80003800000 */
[----:B------:R-:W-:Y:S11]  /*51e0*/  PLOP3.LUT P1, PT, P1, P0, PT, 0xf2, 0x2f ;  /* 0x00000000002f781c */ /* 0x000ff60000f21e72 */
[----:B------:R-:W-:Y:S02]  /*51f0*/  @!UPT UIADD3 URZ, UPT, UPT, URZ, URZ, URZ ;  /* 0x000000fffffff290 */ /* 0x000fe4000fffe0ff */
[----:B------:R-:W-:Y:S05]  /*5200*/  @!P1 IADD3 R8, P0, PT, R16, 0x580, RZ ;  /* 0x0000058010089810 */ /* 0x000fea0007f1e0ff */
[----:B------:R-:W-:Y:S01]  /*5210*/  @!P1 IMAD.X R6, RZ, RZ, R17, P0 ;  /* 0x000000ffff069224 */ /* 0x000fe200000e0611 */
[----:B---3--:R-:W-:Y:S07]  /*5220*/  @!P2 BRA `(.L_x_96) ;  /* 0x000000540060a947 */ /* 0x008fee0003800000 */
.L_x_194:
[----:B------:R-:W-:Y:S01]  /*5230*/  @!P1 R2UR UR5, R8 ;  /* 0x00000000080592ca */ /* 0x000fe200000e0000 */
[----:B------:R-:W-:Y:S01]  /*5240*/  VOTEU.ALL UP0, P1 ;  /* 0x0000000000ff7886 */ /* 0x000fe20000800000 */
[----:B------:R-:W-:Y:S01]  /*5250*/  @!P1 R2UR UR4, R6 ;  /* 0x00000000060492ca */ /* 0x000fe200000e0000 */
[----:B--2---:R-:W-:Y:S01]  /*5260*/  @!P1 IMAD.MOV.U32 R0, RZ, RZ, 0x2000 ;  /* 0x00002000ff009424 */ /* 0x004fe200078e00ff */
[----:B------:R-:W-:Y:S01]  /*5270*/  UMOV UR6, 0x0 ;  /* 0x0000000000067882 */ /* 0x000fe20000000000 */
[----:B------:R-:W-:Y:S01]  /*5280*/  UMOV UR7, 0x10000000 ;  /* 0x1000000000077882 */ /* 0x000fe20000000000 */
[----:B------:R-:W-:Y:S01]  /*5290*/  @!UP0 UIADD3 UR32, UPT, UPT, UR21, 0x200, URZ ;  /* 0x0000020015208890 */ /* 0x000fe2000fffe0ff */
[----:B------:R-:W-:Y:S01]  /*52a0*/  @!P1 IADD3 R8, P0, PT, R16, 0x580, RZ ;  /* 0x0000058010089810 */ /* 0x000fe20007f1e0ff */
[----:B------:R-:W-:Y:S04]  /*52b0*/  VOTEU.ALL UP0, P1 ;  /* 0x0000000000ff7886 */ /* 0x000fe80000800000 */
[----:B------:R-:W-:Y:S02]  /*52c0*/  @!P1 IMAD.X R6, RZ, RZ, R17, P0 ;  /* 0x000000ffff069224 */ /* 0x000fe400000e0611 */
[----:B------:R-:W-:Y:S02]  /*52d0*/  IMAD.U32 R10, RZ, RZ, UR5 ;  /* 0x00000005ff0a7e24 */ /* 0x000fe4000f8e00ff */
[----:B------:R-:W-:Y:S03]  /*52e0*/  IMAD.U32 R11, RZ, RZ, UR4 ;  /* 0x00000004ff0b7e24 */ /* 0x000fe6000f8e00ff */
[----:B------:R-:W-:Y:S02]  /*52f0*/  @!P1 R2UR UR4, R10 ;  /* 0x000000000a0492ca */ /* 0x000fe400000e0000 */
[----:B------:R-:W-:Y:S11]  /*5300*/  @!P1 R2UR UR5, R11 ;  /* 0x000000000b0592ca */ /* 0x000ff600000e0000 */
[----:B------:R-:W-:Y:S02]  /*5310*/  @!UPT UIADD3 URZ, UPT, UPT, URZ, URZ, URZ ;  /* 0x000000fffffff290 */ /* 0x000fe4000fffe0ff */
[----:B------:R2:W-:Y:S01]  /*5320*/  @!UP0 UTMALDG.3D [UR32], [UR4], desc[UR6] ;  /* 0x00000620040085b4 */ /* 0x0005e20008011000 */
[----:B------:R2:W-:Y:S01]  /*5330*/  @!P1 SYNCS.ARRIVE.TRANS64.RED.A0TR RZ, [UR21+0x80], R0 ;  /* 0x00008000ffff99a7 */ /* 0x0005e20008300415 */
[----:B------:R-:W-:Y:S01]  /*5340*/  SYNCS.ARRIVE.TRANS64.RED.A1T0 RZ, [UR40], RZ ;  /* 0x000000ffffff79a7 */ /* 0x000fe20008100428 */
[----:B------:R-:W3:Y:S02]  /*5350*/  SYNCS.PHASECHK.TRANS64.TRYWAIT P2, [UR21+0xa8], R9 ;  /* 0x0000a809ff0075a7 */ /* 0x000ee40008041115 */
[----:B--23--:R-:W-:Y:S05]  /*5360*/  @!P2 BRA `(.L_x_97) ;  /* 0x000000540028a947 */ /* 0x00cfea0003800000 */
.L_x_196:
        /* <DEDUP_REMOVED lines=8> */
[----:B------:R-:W-:Y:S01]  /*53f0*/  @!UP0 UIADD3 UR24, UPT, UPT, UR21, 0x2200, URZ ;  /* 0x0000220015188890 */ /* 0x000fe2000fffe0ff */
[----:B------:R-:W-:Y:S01]  /*5400*/  VOTEU.ALL UP0, P1 ;  /* 0x0000000000ff7886 */ /* 0x000fe20000800000 */
[----:B------:R-:W-:Y:S01]  /*5410*/  UMOV UR27, UR35 ;  /* 0x00000023001b7c82 */ /* 0x000fe20008000000 */
[----:B------:R-:W-:Y:S02]  /*5420*/  UMOV UR28, UR36 ;  /* 0x00000024001c7c82 */ /* 0x000fe40008000000 */
[----:B------:R-:W-:Y:S02]  /*5430*/  IMAD.U32 R10, RZ, RZ, UR5 ;  /* 0x00000005ff0a7e24 */ /* 0x000fe4000f8e00ff */
[----:B------:R-:W-:Y:S02]  /*5440*/  IMAD.U32 R11, RZ, RZ, UR4 ;  /* 0x00000004ff0b7e24 */ /* 0x000fe4000f8e00ff */
[----:B------:R-:W-:Y:S01]  /*5450*/  @!P1 IMAD.X R6, RZ, RZ, R17, P0 ;  /* 0x000000ffff069224 */ /* 0x000fe200000e0611 */
        /* <DEDUP_REMOVED lines=8> */
.L_x_198:
[----:B------:R-:W-:Y:S01]  /*54e0*/  @!P1 R2UR UR5, R8 ;  /* 0x00000000080592ca */ /* 0x000fe200000e0000 */
[----:B------:R-:W-:Y:S01]  /*54f0*/  VOTEU.ALL UP0, P1 ;  /* 0x0000000000ff7886 */ /* 0x000fe20000800000 */
[----:B------:R-:W-:Y:S01]  /*5500*/  @!P1 R2UR UR4, R6 ;  /* 0x00000000060492ca */ /* 0x000fe200000e0000 */
[----:B--2---:R-:W-:Y:S01]  /*5510*/  @!P1 IMAD.MOV.U32 R0, RZ, RZ, 0x2000 ;  /* 0x00002000ff009424 */ /* 0x004fe200078e00ff */
[----:B------:R-:W-:Y:S01]  /*5520*/  UMOV UR6, 0x0 ;  /* 0x0000000000067882 */ /* 0x000fe20000000000 */
[----:B------:R-:W-:Y:S01]  /*5530*/  UMOV UR7, 0x10000000 ;  /* 0x1000000000077882 */ /* 0x000fe20000000000 */
[----:B------:R-:W-:Y:S01]  /*5540*/  @!UP0 UIADD3 UR18, UPT, UPT, UR34, 0x40, URZ ;  /* 0x0000004022128890 */ /* 0x000fe2000fffe0ff */
[----:B------:R-:W-:Y:S01]  /*5550*/  VIADD R14, R14, 0x1 ;  /* 0x000000010e0e7836 */ /* 0x000fe20000000000 */
[----:B------:R-:W-:Y:S01]  /*5560*/  @!UP0 UIADD3 UR16, UPT, UPT, UR21, 0x4200, URZ ;  /* 0x0000420015108890 */ /* 0x000fe2000fffe0ff */
[----:B------:R-:W-:Y:S01]  /*5570*/  VOTEU.ALL UP0, P1 ;  /* 0x0000000000ff7886 */ /* 0x000fe20000800000 */
[----:B------:R-:W-:Y:S01]  /*5580*/  UMOV UR19, UR35 ;  /* 0x0000002300137c82 */ /* 0x000fe20008000000 */
[----:B------:R-:W-:Y:S02]  /*5590*/  UMOV UR20, UR36 ;  /* 0x0000002400147c82 */ /* 0x000fe40008000000 */
        /* <DEDUP_REMOVED lines=10> */
.L_x_200:
[----:B------:R-:W-:Y:S01]  /*5640*/  @!P1 IADD3 R6, P0, PT, R16, 0x580, RZ ;  /* 0x0000058010069810 */ /* 0x000fe20007f1e0ff */
[----:B------:R-:W-:Y:S01]  /*5650*/  VOTEU.ALL UP0, P1 ;  /* 0x0000000000ff7886 */ /* 0x000fe20000800000 */
[----:B------:R-:W-:Y:S01]  /*5660*/  UMOV UR6, 0x0 ;  /* 0x0000000000067882 */ /* 0x000fe20000000000 */
[----:B------:R-:W-:Y:S01]  /*5670*/  UMOV UR7, 0x10000000 ;  /* 0x1000000000077882 */ /* 0x000fe20000000000 */
[----:B------:R-:W-:Y:S01]  /*5680*/  @!P1 R2UR UR5, R6 ;  /* 0x00000000060592ca */ /* 0x000fe200000e0000 */
[----:B--2---:R-:W-:Y:S01]  /*5690*/  @!P1 IMAD.X R0, RZ, RZ, R17, P0 ;  /* 0x000000ffff009224 */ /* 0x004fe200000e0611 */
[----:B------:R-:W-:Y:S01]  /*56a0*/  @!UP0 UIADD3 UR10, UPT, UPT, UR34, 0x60, URZ ;  /* 0x00000060220a8890 */ /* 0x000fe2000fffe0ff */
[----:B------:R-:W-:Y:S01]  /*56b0*/  R2UR UR18, R82 ;  /* 0x00000000521272ca */ /* 0x000fe200000e0000 */
[----:B------:R-:W-:Y:S01]  /*56c0*/  @!UP0 UIADD3 UR8, UPT, UPT, UR21, 0x6200, URZ ;  /* 0x0000620015088890 */ /* 0x000fe2000fffe0ff */
[----:B------:R-:W-:Y:S01]  /*56d0*/  R2UR UR16, R83 ;  /* 0x00000000531072ca */ /* 0x000fe200000e0000 */
[----:B------:R-:W-:Y:S01]  /*56e0*/  @!UP0 UIADD3 UR9, UPT, UPT, UR21, 0x98, URZ ;  /* 0x0000009815098890 */ /* 0x000fe2000fffe0ff */
[----:B------:R-:W-:Y:S01]  /*56f0*/  @!P1 R2UR UR4, R0 ;  /* 0x00000000000492ca */ /* 0x000fe200000e0000 */
[----:B------:R-:W-:Y:S01]  /*5700*/  VOTEU.ALL UP0, P1 ;  /* 0x0000000000ff7886 */ /* 0x000fe20000800000 */
[----:B------:R-:W-:Y:S01]  /*5710*/  UMOV UR11, UR35 ;  /* 0x00000023000b7c82 */ /* 0x000fe20008000000 */
[----:B------:R-:W-:Y:S01]  /*5720*/  UMOV UR12, UR36 ;  /* 0x00000024000c7c82 */ /* 0x000fe20008000000 */
[C---:B------:R-:W-:Y:S01]  /*5730*/  ISETP.NE.AND P0, PT, R14.reuse, 0x2, PT ;  /* 0x000000020e00780c */ /* 0x040fe20003f05270 */
[----:B------:R-:W-:Y:S01]  /*5740*/  UPLOP3.LUT UP3, UPT, UPT, UPT, UPT, 0x80, 0x8 ;  /* 0x000000000008789c */ /* 0x000fe20003f6f070 */
[----:B------:R-:W-:Y:S01]  /*5750*/  IMAD.U32 R8, RZ, RZ, UR5 ;  /* 0x00000005ff087e24 */ /* 0x000fe2000f8e00ff */
[----:B------:R-:W-:Y:S01]  /*5760*/  LOP3.LUT R15, R15, 0x1, RZ, 0x3c, !PT ;  /* 0x000000010f0f7812 */ /* 0x000fe200078e3cff */
[----:B------:R-:W-:Y:S01]  /*5770*/  UMOV UR36, UR29 ;  /* 0x0000001d00247c82 */ /* 0x000fe20008000000 */
[----:B------:R-:W-:Y:S01]  /*5780*/  SEL R0, RZ, 0x1, P0 ;  /* 0x00000001ff007807 */ /* 0x000fe20000000000 */
[----:B------:R-:W-:Y:S01]  /*5790*/  UIADD3 UR20, UPT, UPT, UR13, UR18, URZ ;  /* 0x000000120d147290 */ /* 0x000fe2000fffe0ff */
[----:B------:R-:W-:Y:S01]  /*57a0*/  SEL R14, R14, RZ, P0 ;  /* 0x000000ff0e0e7207 */ /* 0x000fe20000000000 */
[----:B------:R-:W-:Y:S01]  /*57b0*/  UIADD3 UR16, UPT, UPT, UR14, UR16, URZ ;  /* 0x000000100e107290 */ /* 0x000fe2000fffe0ff */
[----:B------:R-:W-:Y:S01]  /*57c0*/  IMAD.U32 R9, RZ, RZ, UR4 ;  /* 0x00000004ff097e24 */ /* 0x000fe2000f8e00ff */
[----:B------:R-:W-:Y:S02]  /*57d0*/  @!P1 R2UR UR4, R8 ;  /* 0x00000000080492ca */ /* 0x000fe400000e0000 */
[----:B------:R-:W-:Y:S02]  /*57e0*/  LOP3.LUT R13, R13, R0, RZ, 0x3c, !PT ;  /* 0x000000000d0d7212 */ /* 0x000fe400078e3cff */
[----:B------:R-:W-:Y:S11]  /*57f0*/  @!P1 R2UR UR5, R9 ;  /* 0x00000000090592ca */ /* 0x000ff600000e0000 */
[----:B------:R-:W-:Y:S02]  /*5800*/  @!UPT UIADD3 URZ, UPT, UPT, URZ, URZ, URZ ;  /* 0x000000fffffff290 */ /* 0x000fe4000fffe0ff */
[----:B------:R2:W-:Y:S01]  /*5810*/  @!UP0 UTMALDG.3D [UR8], [UR4], desc[UR6] ;  /* 0x00000608040085b4 */ /* 0x0005e20008011000 */
[----:B------:R2:W-:Y:S01]  /*5820*/  @!P1 SYNCS.ARRIVE.TRANS64.RED.A0TR RZ, [UR21+0x98], R7 ;  /* 0x00009807ffff99a7 */ /* 0x0005e20008300415 */
[----:B------:R-:W-:Y:S01]  /*5830*/  SYNCS.ARRIVE.TRANS64.RED.A1T0 RZ, [UR37], RZ ;  /* 0x000000ffffff79a7 */ /* 0x000fe20008100425 */
[----:B------:R-:W-:Y:S05]  /*5840*/  BRA.U UP1, `(.L_x_100) ;  /* 0xfffffff101707547 */ /* 0x000fea000b83ffff */
[----:B------:R-:W-:-:S04]  /*5850*/  SHF.L.U32 R3, R15, 0x1f, RZ ;  /* 0x0000001f0f037819 */ /* 0x000fc800000006ff */
[----:B------:R-:W3:Y:S02]  /*5860*/  SYNCS.PHASECHK.TRANS64.TRYWAIT P0, [UR21+0xa0], R3 ;  /* 0x0000a003ff0075a7 */ /* 0x000ee40008001115 */
[----:B---3--:R-:W-:Y:S05]  /*5870*/  @!P0 BRA `(.L_x_101) ;  /* 0x00000050002c8947 */ /* 0x008fea0003800000 */
.L_x_202:
[----:B------:R-:W4:Y:S02]  /*5880*/  SYNCS.PHASECHK.TRANS64.TRYWAIT P0, [UR21+0xa8], R3 ;  /* 0x0000a803ff0075a7 */ /* 0x000f240008001115 */
[----:B----4-:R-:W-:Y:S05]  /*5890*/  @!P0 BRA `(.L_x_102) ;  /* 0x00000050003c8947 */ /* 0x010fea0003800000 */
.L_x_204:
[----:B------:R-:W4:Y:S02]  /*58a0*/  SYNCS.PHASECHK.TRANS64.TRYWAIT P0, [UR21+0xb0], R3 ;  /* 0x0000b003ff0075a7 */ /* 0x000f240008001115 */
[----:B----4-:R-:W-:Y:S05]  /*58b0*/  @!P0 BRA `(.L_x_103) ;  /* 0x00000050004c8947 */ /* 0x010fea0003800000 */
.L_x_206:
[----:B---3--:R-:W-:-:S07]  /*58c0*/  MOV R0, UR21 ;  /* 0x0000001500007c02 */ /* 0x008fce0008000f00 */
.L_x_104:
[----:B---3--:R-:W-:-:S04]  /*58d0*/  SHF.L.U32 R3, R15, 0x1f, RZ ;  /* 0x0000001f0f037819 */ /* 0x008fc800000006ff */
[----:B------:R3:W4:Y:S03]  /*58e0*/  SYNCS.PHASECHK.TRANS64.TRYWAIT P0, [R0+URZ+0xb8], R3 ;  /* 0x0000b803000075a7 */ /* 0x00072600080011ff */
[----:B----4-:R-:W-:Y:S05]  /*58f0*/  @!P0 NANOSLEEP.SYNCS 0x989680 ;  /* 0x009896800000895d */ /* 0x010fea0003900000 */
[----:B------:R-:W4:Y:S02]  /*5900*/  @!P0 SYNCS.PHASECHK.TRANS64 P0, [R0+URZ+0xb8], R3 ;  /* 0x0000b803000085a7 */ /* 0x000f2400080010ff */
[----:B-12-4-:R-:W-:Y:S05]  /*5910*/  @P0 EXIT ;  /* 0x000000000000094d */ /* 0x016fea0003800000 */
[----:B------:R-:W-:Y:S05]  /*5920*/  BRA `(.L_x_104) ;  /* 0xfffffffc00e87947 */ /* 0x000fea000383ffff */
.L_x_89:
[----:B------:R-:W-:-:S06]  /*5930*/  UISETP.GE.AND UP0, UPT, UR13, 0x4, UPT ;  /* 0x000000040d00788c */ /* 0x000fcc000bf06270 */
[----:B------:R-:W-:-:S13]  /*5940*/  PLOP3.LUT P0, PT, PT, PT, UP0, 0x80, 0x8 ;  /* 0x000000000008781c */ /* 0x000fda0003f0f008 */
[----:B------:R-:W-:Y:S05]  /*5950*/  @!P0 EXIT ;  /* 0x000000000000894d */ /* 0x000fea0003800000 */
[----:B------:R-:W1:Y:S08]  /*5960*/  S2UR UR4, SR_CgaCtaId ;  /* 0x00000000000479c3 */ /* 0x000e700000008800 */
[----:B------:R-:W-:Y:S01]  /*5970*/  BAR.SYNC.DEFER_BLOCKING 0x6, 0xa0 ;  /* 0x0182800000007b1d */ /* 0x000fe20000010000 */
[C---:B------:R-:W-:Y:S01]  /*5980*/  IMAD.SHL.U32 R3, R95.reuse, 0x20, RZ ;  /* 0x000000205f037824 */ /* 0x040fe200078e00ff */
[C---:B------:R-:W-:Y:S01]  /*5990*/  SHF.L.U32 R37, R95.reuse, 0x10, RZ ;  /* 0x000000105f257819 */ /* 0x040fe200000006ff */
[C---:B------:R-:W-:Y:S01]  /*59a0*/  IMAD.SHL.U32 R94, R95.reuse, 0x4, RZ ;  /* 0x000000045f5e7824 */ /* 0x040fe200078e00ff */
[----:B------:R-:W-:Y:S01]  /*59b0*/  LOP3.LUT R96, R95, 0x60, RZ, 0xc0, !PT ;  /* 0x000000605f607812 */ /* 0x000fe200078ec0ff */
[----:B------:R-:W-:Y:S01]  /*59c0*/  HFMA2 R91, -RZ, RZ, 0, 5.9604644775390625e-08 ;  /* 0x00000001ff5b7431 */ /* 0x000fe200000001ff */
[----:B------:R-:W-:-:S02]  /*59d0*/  UMOV UR44, 0x400 ;  /* 0x00000400002c7882 */ /* 0x000fc40000000000 */
[----:B------:R-:W2:Y:S01]  /*59e0*/  LDC.64 R78, c[0x0][0x8b0] ;  /* 0x00022c00ff4e7b82 */ /* 0x000ea20000000a00 */
[----:B------:R-:W-:Y:S01]  /*59f0*/  LOP3.LUT R5, R3, 0xc0, RZ, 0xc0, !PT ;  /* 0x000000c003057812 */ /* 0x000fe200078ec0ff */
[----:B------:R-:W-:Y:S01]  /*5a00*/  HFMA2 R89, -RZ, RZ, 0, 0 ;  /* 0x00000000ff597431 */ /* 0x000fe200000001ff */
[----:B------:R-:W-:Y:S01]  /*5a10*/  LOP3.LUT R93, R95, 0x2, RZ, 0xc0, !PT ;  /* 0x000000025f5d7812 */ /* 0x000fe200078ec0ff */
[----:B------:R-:W-:Y:S01]  /*5a20*/  IMAD.MOV.U32 R36, RZ, RZ, RZ ;  /* 0x000000ffff247224 */ /* 0x000fe200078e00ff */
[----:B------:R-:W-:Y:S01]  /*5a30*/  LOP3.LUT R94, R5, 0x18, R94, 0xf8, !PT ;  /* 0x00000018055e7812 */ /* 0x000fe200078ef85e */
[----:B------:R-:W-:Y:S01]  /*5a40*/  IMAD.MOV.U32 R87, RZ, RZ, RZ ;  /* 0x000000ffff577224 */ /* 0x000fe200078e00ff */
[----:B------:R-:W-:Y:S01]  /*5a50*/  LOP3.LUT R37, R37, 0x600000, RZ, 0xc0, !PT ;  /* 0x0060000025257812 */ /* 0x000fe200078ec0ff */
[----:B------:R-:W3:Y:S01]  /*5a60*/  LDC.64 R76, c[0x0][0x8a8] ;  /* 0x00022a00ff4c7b82 */ /* 0x000ee20000000a00 */
[----:B------:R-:W-:Y:S01]  /*5a70*/  LOP3.LUT R94, R94, 0xf20, R3, 0xf8, !PT ;  /* 0x00000f205e5e7812 */ /* 0x000fe200078ef803 */
[----:B------:R-:W4:Y:S01]  /*5a80*/  LDCU UR59, c[0x0][0x370] ;  /* 0x00006e00ff3b77ac */ /* 0x000f220008000800 */
[----:B------:R-:W-:-:S02]  /*5a90*/  LOP3.LUT R95, R95, 0x4, RZ, 0xc0, !PT ;  /* 0x000000045f5f7812 */ /* 0x000fc400078ec0ff */
[----:B------:R-:W-:Y:S01]  /*5aa0*/  MOV R90, RZ ;  /* 0x000000ff005a7202 */ /* 0x000fe20000000f00 */
[----:B------:R-:W2:Y:S01]  /*5ab0*/  LDCU UR43, c[0x0][0xb0c] ;  /* 0x00016180ff2b77ac */ /* 0x000ea20008000800 */
[----:B-1----:R-:W-:Y:S01]  /*5ac0*/  ULEA UR44, UR4, UR44, 0x18 ;  /* 0x0000002c042c7291 */ /* 0x002fe2000f8ec0ff */
[----:B------:R-:W1:Y:S03]  /*5ad0*/  LDCU UR39, c[0x0][0xb30] ;  /* 0x00016600ff2777ac */ /* 0x000e660008000800 */
[----:B------:R-:W-:Y:S01]  /*5ae0*/  UIADD3 UR4, UPT, UPT, UR44, 0x200, URZ ;  /* 0x000002002c047890 */ /* 0x000fe2000fffe0ff */
[----:B------:R-:W1:Y:S04]  /*5af0*/  LDCU.64 UR56, c[0x0][0x888] ;  /* 0x00011100ff3877ac */ /* 0x000e680008000a00 */
[----:B------:R-:W4:Y:S01]  /*5b00*/  LDS R0, [UR44+0x180] ;  /* 0x0001802cff007984 */ /* 0x000f220008000800 */
[----:B------:R-:W-:Y:S01]  /*5b10*/  IMAD.U32 R85, RZ, RZ, UR4 ;  /* 0x00000004ff557e24 */ /* 0x000fe2000f8e00ff */
[----:B------:R-:W1:Y:S03]  /*5b20*/  LDCU.64 UR40, c[0x0][0xb28] ;  /* 0x00016500ff2877ac */ /* 0x000e660008000a00 */
[----:B------:R-:W-:Y:S01]  /*5b30*/  IMAD R94, R94, 0x2, R85 ;  /* 0x000000025e5e7824 */ /* 0x000fe200078e0255 */
[----:B------:R-:W1:Y:S03]  /*5b40*/  LDCU.64 UR62, c[0x0][0x890] ;  /* 0x00011200ff3e77ac */ /* 0x000e660008000a00 */
[--C-:B------:R-:W-:Y:S01]  /*5b50*/  IMAD R93, R93, -0x10, R94.reuse ;  /* 0xfffffff05d5d7824 */ /* 0x100fe200078e025e */
[----:B------:R-:W1:Y:S01]  /*5b60*/  LDCU.128 UR52, c[0x0][0xb10] ;  /* 0x00016200ff3477ac */ /* 0x000e620008000c00 */
[----:B------:R-:W-:Y:S01]  /*5b70*/  IMAD R92, R95, -0x10, R94 ;  /* 0xfffffff05f5c7824 */ /* 0x000fe200078e025e */
[----:B------:R-:W1:Y:S01]  /*5b80*/  LDCU UR58, c[0x0][0x374] ;  /* 0x00006e80ff3a77ac */ /* 0x000e620008000800 */
[----:B------:R-:W-:Y:S01]  /*5b90*/  UMOV UR47, URZ ;  /* 0x000000ff002f7c82 */ /* 0x000fe20008000000 */
[----:B------:R-:W-:Y:S01]  /*5ba0*/  UMOV UR46, URZ ;  /* 0x000000ff002e7c82 */ /* 0x000fe20008000000 */
[----:B-1234-:R-:W-:-:S07]  /*5bb0*/  IMAD.IADD R37, R0, 0x1, R37 ;  /* 0x0000000100257824 */ /* 0x01efce00078e0225 */
.L_x_148:
[----:B------:R-:W-:Y:S02]  /*5bc0*/  LEA R3, R87, UR44, 0x3 ;  /* 0x0000002c57037c11 */ /* 0x000fe4000f8e18ff */
[----:B------:R-:W-:Y:S02]  /*5bd0*/  SHF.L.U32 R0, R89, 0x1f, RZ ;  /* 0x0000001f59007819 */ /* 0x000fe400000006ff */
[----:B------:R-:W-:Y:S02]  /*5be0*/  LEA R5, R87, UR44, 0x4 ;  /* 0x0000002c57057c11 */ /* 0x000fe4000f8e20ff */
[----:B-1----:R-:W1:Y:S02]  /*5bf0*/  SYNCS.PHASECHK.TRANS64.TRYWAIT P0, [R3+URZ+0xd0], R0 ;  /* 0x0000d000030075a7 */ /* 0x002e6400080011ff */
[----:B-12---:R-:W-:Y:S05]  /*5c00*/  @!P0 BRA `(.L_x_105) ;  /* 0x0000004c00908947 */ /* 0x006fea0003800000 */
.L_x_207:
        /* <DEDUP_REMOVED lines=11> */
[----:B------:R-:W-:Y:S01]  /*5cc0*/  PLOP3.LUT P0, PT, PT, PT, UP1, 0x80, 0x8 ;  /* 0x000000000008781c */ /* 0x000fe20003f0f018 */
[----:B------:R-:W-:Y:S11]  /*5cd0*/  UP2UR UR61, UPR, URZ, 0x2 ;  /* 0x00000002ff3d7883 */ /* 0x000ff60008000000 */
[----:B------:R-:W-:Y:S01]  /*5ce0*/  @!UPT UIADD3 URZ, UPT, UPT, URZ, URZ, URZ ;  /* 0x000000fffffff290 */ /* 0x000fe2000fffe0ff */
[----:B-1----:R-:W-:Y:S02]  /*5cf0*/  @P0 SHF.R.U32.HI R0, RZ, 0x10, R5 ;  /* 0x00000010ff000819 */ /* 0x002fe40000011605 */
        /* <DEDUP_REMOVED lines=12> */
[----:B------:R-:W2:Y:S01]  /*5dc0*/  LDCU UR12, c[0x0][0xb20] ;  /* 0x00016400ff0c77ac */ /* 0x000ea20008000800 */
[----:B------:R-:W-:Y:S02]  /*5dd0*/  UIMAD.WIDE.U32 UR4, UR58, UR55, URZ ;  /* 0x000000373a0472a5 */ /* 0x000fe4000f8e00ff */
[----:B------:R-:W-:Y:S02]  /*5de0*/  UIMAD.WIDE.U32 UR6, UR59, UR52, URZ ;  /* 0x000000343b0672a5 */ /* 0x000fe4000f8e00ff */
[----:B------:R-:W-:Y:S02]  /*5df0*/  UISETP.NE.AND UP0, UPT, UR54, 0x1, UPT ;  /* 0x000000013600788c */ /* 0x000fe4000bf05270 */
[----:B------:R-:W-:Y:S02]  /*5e00*/  UIMAD.WIDE.U32 UR8, UR37, UR55, URZ ;  /* 0x00000037250872a5 */ /* 0x000fe4000f8e00ff */
[----:B------:R-:W-:Y:S02]  /*5e10*/  UIMAD.WIDE.U32 UR10, UR38, UR52, URZ ;  /* 0x00000034260a72a5 */ /* 0x000fe4000f8e00ff */
[----:B------:R-:W-:Y:S02]  /*5e20*/  UISETP.NE.AND UP1, UPT, UR43, 0x1, UPT ;  /* 0x000000012b00788c */ /* 0x000fe4000bf25270 */
[----:B------:R-:W-:Y:S01]  /*5e30*/  UISETP.NE.AND UP2, UPT, UR42, 0x1, UPT ;  /* 0x000000012a00788c */ /* 0x000fe2000bf45270 */
[----:B------:R-:W-:Y:S02]  /*5e40*/  UMOV UR4, UR5 ;  /* 0x0000000500047c82 */ /* 0x000fe40008000000 */
[----:B--2---:R-:W-:Y:S03]  /*5e50*/  USHF.R.U32.HI UR5, URZ, UR12, UR4 ;  /* 0x0000000cff057299 */ /* 0x004fe60008011604 */
[----:B------:R-:W-:Y:S02]  /*5e60*/  UMOV UR4, UR7 ;  /* 0x0000000700047c82 */ /* 0x000fe40008000000 */
[----:B------:R-:W-:Y:S02]  /*5e70*/  USHF.R.U32.HI UR7, URZ, UR53, UR4 ;  /* 0x00000035ff077299 */ /* 0x000fe40008011604 */
[----:B------:R-:W-:Y:S02]  /*5e80*/  USEL UR4, UR58, UR5, !UP0 ;  /* 0x000000053a047287 */ /* 0x000fe4000c000000 */
[----:B------:R-:W-:Y:S01]  /*5e90*/  USEL UR7, UR59, UR7, !UP1 ;  /* 0x000000073b077287 */ /* 0x000fe2000c800000 */
[----:B------:R-:W-:Y:S01]  /*5ea0*/  UMOV UR5, UR9 ;  /* 0x0000000900057c82 */ /* 0x000fe20008000000 */
[----:B------:R-:W-:Y:S02]  /*5eb0*/  UIMAD.WIDE.U32 UR8, UR4, UR40, URZ ;  /* 0x00000028040872a5 */ /* 0x000fe4000f8e00ff */
[----:B------:R-:W-:Y:S03]  /*5ec0*/  USHF.R.U32.HI UR6, URZ, UR12, UR5 ;  /* 0x0000000cff067299 */ /* 0x000fe60008011605 */
[----:B------:R-:W-:Y:S01]  /*5ed0*/  UMOV UR5, UR11 ;  /* 0x0000000b00057c82 */ /* 0x000fe20008000000 */
[----:B------:R-:W-:Y:S02]  /*5ee0*/  UIMAD.WIDE.U32 UR10, UR7, UR40, URZ ;  /* 0x00000028070a72a5 */ /* 0x000fe4000f8e00ff */
[----:B------:R-:W-:Y:S02]  /*5ef0*/  USHF.R.U32.HI UR12, URZ, UR53, UR5 ;  /* 0x00000035ff0c7299 */ /* 0x000fe40008011605 */
[----:B------:R-:W-:Y:S01]  /*5f00*/  USEL UR6, UR37, UR6, !UP0 ;  /* 0x0000000625067287 */ /* 0x000fe2000c000000 */
[----:B------:R-:W-:Y:S02]  /*5f10*/  UMOV UR5, UR9 ;  /* 0x0000000900057c82 */ /* 0x000fe40008000000 */
[----:B------:R-:W-:Y:S01]  /*5f20*/  UMOV UR10, UR11 ;  /* 0x0000000b000a7c82 */ /* 0x000fe20008000000 */
[----:B------:R-:W-:Y:S02]  /*5f30*/  @UP2 USHF.R.U32.HI UR4, URZ, UR41, UR5 ;  /* 0x00000029ff042299 */ /* 0x000fe40008011605 */
[----:B------:R-:W-:Y:S02]  /*5f40*/  @UP2 USHF.R.U32.HI UR7, URZ, UR41, UR10 ;  /* 0x00000029ff072299 */ /* 0x000fe4000801160a */
[----:B------:R-:W-:Y:S02]  /*5f50*/  UIMAD UR4, UR42, UR4, URZ ;  /* 0x000000042a0472a4 */ /* 0x000fe4000f8e02ff */
        /* <DEDUP_REMOVED lines=8> */
[----:B------:R-:W-:Y:S02]  /*5fe0*/  USEL UR11, UR6, UR4, !UP2 ;  /* 0x00000004060b7287 */ /* 0x000fe4000d000000 */
[----:B------:R-:W-:Y:S02]  /*5ff0*/  UIADD3 UR8, UPT, UPT, -UR5, URZ, URZ ;  /* 0x000000ff05087290 */ /* 0x000fe4000fffe1ff */
[----:B------:R-:W-:Y:S01]  /*6000*/  UIADD3 UR10, UPT, UPT, -UR11, URZ, URZ ;  /* 0x000000ff0b0a7290 */ /* 0x000fe2000fffe1ff */
[----:B------:R-:W-:Y:S01]  /*6010*/  @!UP0 UMOV UR4, UR9 ;  /* 0x0000000900048c82 */ /* 0x000fe20008000000 */
[----:B------:R-:W-:Y:S02]  /*6020*/  UIADD3 UR9, UPT, UPT, -UR6, URZ, URZ ;  /* 0x000000ff06097290 */ /* 0x000fe4000fffe1ff */
[----:B------:R-:W-:Y:S02]  /*6030*/  @!UP0 USHF.R.U32.HI UR4, URZ, UR41, UR4 ;  /* 0x00000029ff048299 */ /* 0x000fe40008011604 */
[----:B------:R-:W-:Y:S02]  /*6040*/  UIMAD UR10, UR42, UR10, UR6 ;  /* 0x0000000a2a0a72a4 */ /* 0x000fe4000f8e0206 */
[----:B------:R-:W-:Y:S04]  /*6050*/  @!UP0 USEL UR4, UR5, UR4, !UP2 ;  /* 0x0000000405048287 */ /* 0x000fe8000d000000 */
[----:B------:R-:W-:Y:S02]  /*6060*/  @!UP0 UIMAD UR10, UR7, UR10, UR4 ;  /* 0x0000000a070a82a4 */ /* 0x000fe4000f8e0204 */
[----:B------:R-:W-:Y:S02]  /*6070*/  @!UP0 UIADD3 UR11, UPT, UPT, UR11, -UR4, URZ ;  /* 0x800000040b0b8290 */ /* 0x000fe4000fffe0ff */
[----:B------:R-:W-:Y:S02]  /*6080*/  UIMAD UR7, UR43, UR8, UR38 ;  /* 0x000000082b0772a4 */ /* 0x000fe4000f8e0226 */
[----:B------:R-:W-:Y:S02]  /*6090*/  @!UP0 UIMAD UR6, UR11, UR42, UR5 ;  /* 0x0000002a0b0682a4 */ /* 0x000fe4000f8e0205 */
[----:B------:R-:W-:Y:S01]  /*60a0*/  UIMAD UR4, UR54, UR9, UR37 ;  /* 0x00000009360472a4 */ /* 0x000fe2000f8e0225 */
[----:B------:R-:W-:Y:S02]  /*60b0*/  @!UP0 UMOV UR5, UR10 ;  /* 0x0000000a00058c82 */ /* 0x000fe40008000000 */
[----:B------:R-:W-:Y:S02]  /*60c0*/  UIMAD UR38, UR5, UR43, UR7 ;  /* 0x0000002b052672a4 */ /* 0x000fe4000f8e0207 */
[----:B------:R-:W-:Y:S11]  /*60d0*/  UIMAD UR37, UR6, UR54, UR4 ;  /* 0x00000036062572a4 */ /* 0x000ff6000f8e0204 */
[----:B------:R-:W-:Y:S01]  /*60e0*/  @!UPT UIADD3 URZ, UPT, UPT, URZ, URZ, URZ ;  /* 0x000000fffffff290 */ /* 0x000fe2000fffe0ff */
.L_x_106:
[----:B------:R-:W-:Y:S01]  /*60f0*/  UISETP.NE.AND UP0, UPT, UR39, 0x1, UPT ;  /* 0x000000012700788c */ /* 0x000fe2000bf05270 */
[----:B------:R-:W-:Y:S01]  /*6100*/  LOP3.LUT P0, RZ, R85, 0x1b0, RZ, 0xc0, !PT ;  /* 0x000001b055ff7812 */ /* 0x000fe2000780c0ff */
[----:B------:R-:W-:Y:S01]  /*6110*/  USHF.L.U32 UR50, UR16, 0x7, URZ ;  /* 0x0000000710327899 */ /* 0x000fe200080006ff */
[----:B------:R-:W-:Y:S01]  /*6120*/  BSSY.RECONVERGENT B6, `(.L_x_107) ;  /* 0x0000034000067945 */ /* 0x000fe20003800200 */
[----:B------:R-:W-:Y:S01]  /*6130*/  USHF.L.U32 UR49, UR20, 0x7, URZ ;  /* 0x0000000714317899 */ /* 0x000fe200080006ff */
[----:B------:R-:W-:Y:S06]  /*6140*/  IADD3 R87, PT, PT, R87, 0x1, RZ ;  /* 0x0000000157577810 */ /* 0x000fec0007ffe0ff */
[----:B------:R-:W2:Y:S01]  /*6150*/  @!UP0 LDCU.128 UR12, c[0x0][0xb10] ;  /* 0x00016200ff0c87ac */ /* 0x000ea20008000c00 */
[----:B------:R-:W3:Y:S01]  /*6160*/  @!UP0 LDCU UR5, c[0x0][0xb0c] ;  /* 0x00016180ff0587ac */ /* 0x000ee20008000800 */
[----:B------:R-:W4:Y:S01]  /*6170*/  @!UP0 LDCU UR10, c[0x0][0xb20] ;  /* 0x00016400ff0a87ac */ /* 0x000f220008000800 */
[----:B--2---:R-:W-:Y:S02]  /*6180*/  UIMAD.WIDE.U32 UR8, UR38, UR12, URZ ;  /* 0x0000000c260872a5 */ /* 0x004fe4000f8e00ff */
[----:B------:R-:W-:Y:S02]  /*6190*/  UIMAD.WIDE.U32 UR6, UR37, UR15, URZ ;  /* 0x0000000f250672a5 */ /* 0x000fe4000f8e00ff */
[----:B------:R-:W-:Y:S03]  /*61a0*/  @!UP0 UISETP.NE.AND UP1, UPT, UR14, 0x1, UPT ;  /* 0x000000010e00888c */ /* 0x000fe6000bf25270 */
[----:B------:R-:W-:Y:S01]  /*61b0*/  @!UP0 UMOV UR4, UR9 ;  /* 0x0000000900048c82 */ /* 0x000fe20008000000 */
[----:B---3--:R-:W-:Y:S02]  /*61c0*/  @!UP0 UISETP.NE.AND UP2, UPT, UR5, 0x1, UPT ;  /* 0x000000010500888c */ /* 0x008fe4000bf45270 */
[----:B------:R-:W-:Y:S01]  /*61d0*/  @!UP0 USHF.R.U32.HI UR4, URZ, UR13, UR4 ;  /* 0x0000000dff048299 */ /* 0x000fe20008011604 */
[----:B------:R-:W-:Y:S02]  /*61e0*/  @!UP0 UMOV UR6, UR7 ;  /* 0x0000000700068c82 */ /* 0x000fe40008000000 */
[----:B----4-:R-:W-:Y:S02]  /*61f0*/  @!UP0 USHF.R.U32.HI UR6, URZ, UR10, UR6 ;  /* 0x0000000aff068299 */ /* 0x010fe40008011606 */
[----:B------:R-:W-:Y:S02]  /*6200*/  @!UP0 USEL UR7, UR38, UR4, !UP2 ;  /* 0x0000000426078287 */ /* 0x000fe4000d000000 */
[----:B------:R-:W-:Y:S04]  /*6210*/  @!UP0 USEL UR6, UR37, UR6, !UP1 ;  /* 0x0000000625068287 */ /* 0x000fe8000c800000 */
[----:B------:R-:W-:Y:S02]  /*6220*/  @!UP0 UIADD3 UR4, UPT, UPT, -UR7, UR6, URZ ;  /* 0x0000000607048290 */ /* 0x000fe4000fffe1ff */
[----:B------:R-:W-:Y:S02]  /*6230*/  @!UP0 UIADD3 UR6, UPT, UPT, UR7, -UR6, URZ ;  /* 0x8000000607068290 */ /* 0x000fe4000fffe0ff */
[----:B------:R-:W-:Y:S02]  /*6240*/  @!UP0 UIMAD UR38, UR4, UR5, UR38 ;  /* 0x00000005042682a4 */ /* 0x000fe4000f8e0226 */
[----:B------:R-:W-:Y:S01]  /*6250*/  @!UP0 UIMAD UR37, UR6, UR14, UR37 ;  /* 0x0000000e062582a4 */ /* 0x000fe2000f8e0225 */
[----:B------:R-:W-:Y:S11]  /*6260*/  @!P0 BRA `(.L_x_108) ;  /* 0x00000000007c8947 */ /* 0x000ff60003800000 */
[----:B------:R-:W2:Y:S01]  /*6270*/  LDCU.64 UR8, c[0x4][0x80] ;  /* 0x01001000ff0877ac */ /* 0x000ea20008000a00 */
[----:B------:R-:W-:Y:S01]  /*6280*/  MOV R2, 0x0 ;  /* 0x0000000000027802 */ /* 0x000fe20000000f00 */
[----:B------:R-:W-:Y:S02]  /*6290*/  HFMA2 R12, -RZ, RZ, 0, 5.9604644775390625e-08 ;  /* 0x00000001ff0c7431 */ /* 0x000fe400000001ff */
[----:B------:R-:W-:Y:S01]  /*62a0*/  IMAD.MOV.U32 R8, RZ, RZ, 0x70 ;  /* 0x00000070ff087424 */ /* 0x000fe200078e00ff */
[----:B------:R3:W4:Y:S01]  /*62b0*/  LDC.64 R14, c[0x4][R2] ;  /* 0x01000000020e7b82 */ /* 0x0007220000000a00 */
[----:B------:R-:W1:Y:S01]  /*62c0*/  LDCU.64 UR6, c[0x4][0x88] ;  /* 0x01001100ff0677ac */ /* 0x000e620008000a00 */
[----:B------:R-:W-:Y:S01]  /*62d0*/  IMAD.MOV.U32 R13, RZ, RZ, RZ ;  /* 0x000000ffff0d7224 */ /* 0x000fe200078e00ff */
[----:B------:R-:W1:Y:S01]  /*62e0*/  LDCU.64 UR4, c[0x4][0x8] ;  /* 0x01000100ff0477ac */ /* 0x000e620008000a00 */
[----:B--2---:R-:W-:Y:S01]  /*62f0*/  MOV R5, UR9 ;  /* 0x0000000900057c02 */ /* 0x004fe20008000f00 */
[----:B------:R-:W-:Y:S01]  /*6300*/  IMAD.U32 R4, RZ, RZ, UR8 ;  /* 0x00000008ff047e24 */ /* 0x000fe2000f8e00ff */
[----:B-1----:R-:W-:Y:S01]  /*6310*/  MOV R7, UR7 ;  /* 0x0000000700077c02 */ /* 0x002fe20008000f00 */
[----:B------:R-:W-:Y:S01]  /*6320*/  IMAD.U32 R6, RZ, RZ, UR6 ;  /* 0x00000006ff067e24 */ /* 0x000fe2000f8e00ff */
[----:B------:R-:W-:Y:S01]  /*6330*/  MOV R11, UR5 ;  /* 0x00000005000b7c02 */ /* 0x000fe20008000f00 */
[----:B------:R-:W-:Y:S02]  /*6340*/  IMAD.U32 R10, RZ, RZ, UR4 ;  /* 0x00000004ff0a7e24 */ /* 0x000fe4000f8e00ff */
[----:B------:R-:W-:Y:S07]  /*6350*/  LEPC R20, `(.L_x_109) ;  /* 0x000000001014794e */ /* 0x000fee0000000000 */
[----:B---345:R-:W-:Y:S05]  /*6360*/  CALL.ABS.NOINC R14 ;  /* 0x000000000e007343 */ /* 0x038fea0003c00000 */
.L_x_109:
[----:B------:R-:W1:Y:S01]  /*6370*/  LDCU.64 UR8, c[0x4][0x80] ;  /* 0x01001000ff0877ac */ /* 0x000e620008000a00 */
[----:B------:R-:W2:Y:S01]  /*6380*/  LDC.64 R2, c[0x4][R2] ;  /* 0x0100000002027b82 */ /* 0x000ea20000000a00 */
[----:B------:R-:W-:Y:S02]  /*6390*/  HFMA2 R12, -RZ, RZ, 0, 5.9604644775390625e-08 ;  /* 0x00000001ff0c7431 */ /* 0x000fe400000001ff */
[----:B------:R-:W-:Y:S02]  /*63a0*/  IMAD.MOV.U32 R8, RZ, RZ, 0x70 ;  /* 0x00000070ff087424 */ /* 0x000fe400078e00ff */
[----:B------:R-:W-:Y:S01]  /*63b0*/  IMAD.MOV.U32 R13, RZ, RZ, RZ ;  /* 0x000000ffff0d7224 */ /* 0x000fe200078e00ff */
[----:B------:R-:W3:Y:S01]  /*63c0*/  LDCU.64 UR6, c[0x4][0x88] ;  /* 0x01001100ff0677ac */ /* 0x000ee20008000a00 */
[----:B------:R-:W4:Y:S01]  /*63d0*/  LDCU.64 UR4, c[0x4][0x8] ;  /* 0x01000100ff0477ac */ /* 0x000f220008000a00 */
[----:B-1----:R-:W-:Y:S02]  /*63e0*/  MOV R4, UR8 ;  /* 0x0000000800047c02 */ /* 0x002fe40008000f00 */
[----:B------:R-:W-:Y:S02]  /*63f0*/  MOV R5, UR9 ;  /* 0x0000000900057c02 */ /* 0x000fe40008000f00 */
[----:B---3--:R-:W-:Y:S01]  /*6400*/  MOV R7, UR7 ;  /* 0x0000000700077c02 */ /* 0x008fe20008000f00 */
[----:B------:R-:W-:Y:S01]  /*6410*/  IMAD.U32 R6, RZ, RZ, UR6 ;  /* 0x00000006ff067e24 */ /* 0x000fe2000f8e00ff */
[----:B----4-:R-:W-:Y:S01]  /*6420*/  MOV R11, UR5 ;  /* 0x00000005000b7c02 */ /* 0x010fe20008000f00 */
[----:B------:R-:W-:Y:S02]  /*6430*/  IMAD.U32 R10, RZ, RZ, UR4 ;  /* 0x00000004ff0a7e24 */ /* 0x000fe4000f8e00ff */
[----:B------:R-:W-:Y:S07]  /*6440*/  LEPC R20, `(.L_x_108) ;  /* 0x000000001014794e */ /* 0x000fee0000000000 */
[----:B--2---:R-:W-:Y:S05]  /*6450*/  CALL.ABS.NOINC R2 ;  /* 0x0000000002007343 */ /* 0x004fea0003c00000 */
.L_x_108:
[----:B------:R-:W-:Y:S05]  /*6460*/  BSYNC.RECONVERGENT B6 ;  /* 0x0000000000067941 */ /* 0x000fea0003800200 */
.L_x_107:
[----:B------:R-:W-:Y:S01]  /*6470*/  R2UR UR4, R84 ;  /* 0x00000000540472ca */ /* 0x000fe200000e0000 */
[----:B------:R-:W-:Y:S01]  /*6480*/  UISETP.NE.U32.AND UP0, UPT, UR62, URZ, UPT ;  /* 0x000000ff3e00728c */ /* 0x000fe2000bf05070 */
[----:B------:R-:W-:Y:S02]  /*6490*/  ISETP.NE.U32.AND P4, PT, R78, RZ, PT ;  /* 0x000000ff4e00720c */ /* 0x000fe40003f85070 */
[----:B------:R-:W-:Y:S01]  /*64a0*/  ISETP.NE.U32.AND P2, PT, RZ, UR56, PT ;  /* 0x00000038ff007c0c */ /* 0x000fe2000bf45070 */
[----:B------:R-:W-:Y:S01]  /*64b0*/  UISETP.NE.AND.EX UP1, UPT, UR63, URZ, UPT, UP0 ;  /* 0x000000ff3f00728c */ /* 0x000fe2000bf25300 */
[----:B------:R-:W-:Y:S01]  /*64c0*/  ISETP.NE.AND.EX P4, PT, R79, RZ, PT, P4 ;  /* 0x000000ff4f00720c */ /* 0x000fe20003f85340 */
[----:B------:R-:W-:Y:S01]  /*64d0*/  UPLOP3.LUT UP0, UPT, UPT, UPT, UPT, 0x40, 0x4 ;  /* 0x000000000004789c */ /* 0x000fe20003f0e870 */
[----:B------:R-:W-:Y:S05]  /*64e0*/  ISETP.NE.AND.EX P2, PT, RZ, UR57, PT, P2 ;  /* 0x00000039ff007c0c */ /* 0x000fea000bf45320 */
[----:B------:R-:W-:Y:S06]  /*64f0*/  UISETP.NE.AND UP2, UPT, UR4, URZ, UPT ;  /* 0x000000ff0400728c */ /* 0x000fec000bf45270 */
[----:B------:R-:W-:Y:S05]  /*6500*/  PLOP3.LUT P1, PT, PT, PT, UP2, 0x80, 0x8 ;  /* 0x000000000008781c */ /* 0x000fea0003f2f028 */
[----:B------:R-:W-:Y:S06]  /*6510*/  @UP2 UPLOP3.LUT UP0, UPT, UPT, UPT, UP1, 0x80, 0x8 ;  /* 0x000000000008289c */ /* 0x000fec0003f0f010 */
[----:B------:R-:W-:Y:S01]  /*6520*/  PLOP3.LUT P0, PT, PT, PT, UP0, 0x80, 0x8 ;  /* 0x000000000008781c */ /* 0x000fe20003f0f008 */
[----:B------:R-:W-:Y:S01]  /*6530*/  @!UPT UIADD3 URZ, UPT, UPT, URZ, URZ, URZ ;  /* 0x000000fffffff290 */ /* 0x000fe2000fffe0ff */
[----:B------:R-:W-:Y:S11]  /*6540*/  BRA.U !UP1, `(.L_x_110) ;  /* 0x00000001093c7547 */ /* 0x000ff6000b800000 */
[----:B------:R-:W-:Y:S01]  /*6550*/  UISETP.NE.U32.AND UP0, UPT, UR56, URZ, UPT ;  /* 0x000000ff3800728c */ /* 0x000fe2000bf05070 */
[----:B-1----:R-:W-:Y:S01]  /*6560*/  HFMA2 R0, -RZ, RZ, 0, 5.9604644775390625e-08 ;  /* 0x00000001ff007431 */ /* 0x002fe200000001ff */
[----:B------:R-:W1:Y:S01]  /*6570*/  LDCU.64 UR8, c[0x0][0x358] ;  /* 0x00006b00ff0877ac */ /* 0x000e620008000a00 */
[----:B------:R-:W-:Y:S01]  /*6580*/  IMAD.MOV.U32 R80, RZ, RZ, 0x1 ;  /* 0x00000001ff507424 */ /* 0x000fe200078e00ff */
[----:B------:R-:W-:Y:S06]  /*6590*/  UISETP.NE.AND.EX UP0, UPT, UR57, URZ, UPT, UP0 ;  /* 0x000000ff3900728c */ /* 0x000fec000bf05300 */
[----:B------:R-:W-:Y:S05]  /*65a0*/  PLOP3.LUT P3, PT, PT, PT, UP0, 0x80, 0x8 ;  /* 0x000000000008781c */ /* 0x000fea0003f6f008 */
[----:B------:R-:W2:Y:S01]  /*65b0*/  @UP0 LDCU.64 UR4, c[0x0][0x888] ;  /* 0x00011100ff0407ac */ /* 0x000ea20008000a00 */
[----:B------:R-:W-:Y:S07]  /*65c0*/  @UP0 UIMAD UR6, UR36, UR62, URZ ;  /* 0x0000003e240602a4 */ /* 0x000fee000f8e02ff */
[----:B------:R-:W-:Y:S01]  /*65d0*/  @!P3 PRMT R80, R0, 0x7610, R80 ;  /* 0x000076100050b816 */ /* 0x000fe20000000050 */
[----:B--2---:R-:W-:Y:S06]  /*65e0*/  @UP0 UIMAD.WIDE UR4, UR6, 0x4, UR4 ;  /* 0x00000004060408a5 */ /* 0x004fec000f8e0204 */
[----:B------:R-:W-:Y:S01]  /*65f0*/  IMAD.U32 R2, RZ, RZ, UR4 ;  /* 0x00000004ff027e24 */ /* 0x000fe2000f8e00ff */
[----:B------:R-:W-:Y:S04]  /*6600*/  MOV R3, UR5 ;  /* 0x0000000500037c02 */ /* 0x000fe80008000f00 */
[----:B------:R-:W2:Y:S01]  /*6610*/  @!UP0 LDCU UR4, c[0x0][0x880] ;  /* 0x00011000ff0487ac */ /* 0x000ea20008000800 */
[----:B-1---5:R3:W5:Y:S02]  /*6620*/  @P3 LDG.E R41, desc[UR8][R2.64] ;  /* 0x0000000802293981 */ /* 0x022764000c1e1900 */
[----:B--23--:R-:W-:Y:S02]  /*6630*/  @!P3 IMAD.U32 R41, RZ, RZ, UR4 ;  /* 0x00000004ff29be24 */ /* 0x00cfe4000f8e00ff */
.L_x_110:
[----:B------:R-:W-:Y:S05]  /*6640*/  @!P4 BRA `(.L_x_111) ;  /* 0x000000000024c947 */ /* 0x000fea0003800000 */
[----:B------:R-:W-:Y:S01]  /*6650*/  ISETP.NE.U32.AND P3, PT, R76, RZ, PT ;  /* 0x000000ff4c00720c */ /* 0x000fe20003f65070 */
[----:B------:R-:W2:Y:S03]  /*6660*/  LDCU.64 UR4, c[0x0][0x358] ;  /* 0x00006b00ff0477ac */ /* 0x000ea60008000a00 */
[----:B------:R-:W-:Y:S11]  /*6670*/  ISETP.NE.AND.EX P3, PT, R77, RZ, PT, P3 ;  /* 0x000000ff4d00720c */ /* 0x000ff60003f65330 */
[----:B------:R-:W-:Y:S02]  /*6680*/  @!UPT UIADD3 URZ, UPT, UPT, URZ, URZ, URZ ;  /* 0x000000fffffff290 */ /* 0x000fe4000fffe0ff */
[----:B------:R-:W3:Y:S01]  /*6690*/  @P3 LDC.64 R2, c[0x0][0x8a8] ;  /* 0x00022a00ff023b82 */ /* 0x000ee20000000a00 */
[----:B-1----:R-:W-:Y:S04]  /*66a0*/  @P3 IMAD R0, R78, UR36, RZ ;  /* 0x000000244e003c24 */ /* 0x002fe8000f8e02ff */
[----:B---3--:R-:W-:Y:S05]  /*66b0*/  @P3 IMAD.WIDE R2, R0, 0x4, R2 ;  /* 0x0000000400023825 */ /* 0x008fea00078e0202 */
[----:B--2--5:R2:W5:Y:S02]  /*66c0*/  @P3 LDG.E R38, desc[UR4][R2.64] ;  /* 0x0000000402263981 */ /* 0x024564000c1e1900 */
[----:B--2---:R-:W3:Y:S02]  /*66d0*/  @!P3 LDC R38, c[0x0][0x8a0] ;  /* 0x00022800ff26bb82 */ /* 0x004ee40000000800 */
.L_x_111:
[----:B-----5:R-:W-:Y:S01]  /*66e0*/  FSETP.NEU.AND P3, PT, R41, RZ, PT ;  /* 0x000000ff2900720b */ /* 0x020fe20003f6d000 */
[----:B------:R-:W-:Y:S01]  /*66f0*/  BSSY B1, `(.L_x_112) ;  /* 0x0000039000017945 */ /* 0x000fe20003800000 */
[----:B------:R-:W-:Y:S01]  /*6700*/  SEL R5, RZ, 0xffffffff, P2 ;  /* 0xffffffffff057807 */ /* 0x000fe20001000000 */
[----:B------:R-:W-:Y:S01]  /*6710*/  IMAD.MOV.U32 R46, RZ, RZ, 0x1 ;  /* 0x00000001ff2e7424 */ /* 0x000fe200078e00ff */
[----:B------:R-:W-:Y:S01]  /*6720*/  @P1 LOP3.LUT P2, RZ, R80, 0xff, RZ, 0xc0, !PT ;  /* 0x000000ff50ff1812 */ /* 0x000fe2000784c0ff */
[C---:B------:R-:W-:Y:S01]  /*6730*/  IMAD R39, R36.reuse, 0x80, R37 ;  /* 0x0000008024277824 */ /* 0x040fe200078e0225 */
[----:B-1----:R-:W-:Y:S01]  /*6740*/  @P1 SEL R0, RZ, 0xffffffff, P3 ;  /* 0xffffffffff001807 */ /* 0x002fe20001800000 */
[----:B------:R-:W-:Y:S01]  /*6750*/  IMAD R88, R95, -0x10, R93 ;  /* 0xfffffff05f587824 */ /* 0x000fe200078e025d */
[----:B------:R-:W-:Y:S01]  /*6760*/  LOP3.LUT R91, R91, 0x1, RZ, 0x3c, !PT ;  /* 0x000000015b5b7812 */ /* 0x000fe200078e3cff */
[----:B------:R-:W-:Y:S01]  /*6770*/  IMAD.MOV.U32 R47, RZ, RZ, RZ ;  /* 0x000000ffff2f7224 */ /* 0x000fe200078e00ff */
[----:B------:R-:W-:Y:S02]  /*6780*/  @P0 SEL R0, R5, R0, !P2 ;  /* 0x0000000005000207 */ /* 0x000fe40005000000 */
[----:B------:R-:W-:Y:S02]  /*6790*/  CS2R R74, SRZ ;  /* 0x00000000004a7805 */ /* 0x000fe4000001ff00 */
[----:B------:R-:W-:Y:S02]  /*67a0*/  LEA R98, R36, UR44, 0x3 ;  /* 0x0000002c24627c11 */ /* 0x000fe4000f8e18ff */
[----:B------:R-:W-:Y:S02]  /*67b0*/  CS2R R72, SRZ ;  /* 0x0000000000487805 */ /* 0x000fe4000001ff00 */
[----:B------:R-:W-:Y:S02]  /*67c0*/  @P1 LOP3.LUT R0, R0, 0x1, RZ, 0xc0, !PT ;  /* 0x0000000100001812 */ /* 0x000fe400078ec0ff */
[----:B------:R-:W-:Y:S02]  /*67d0*/  CS2R R66, SRZ ;  /* 0x0000000000427805 */ /* 0x000fe4000001ff00 */
[----:B------:R-:W-:Y:S02]  /*67e0*/  SHF.L.U32 R3, R90, 0x1f, RZ ;  /* 0x0000001f5a037819 */ /* 0x000fe400000006ff */
[----:B------:R-:W-:Y:S02]  /*67f0*/  CS2R R64, SRZ ;  /* 0x0000000000407805 */ /* 0x000fe4000001ff00 */
[----:B------:R-:W-:Y:S02]  /*6800*/  ISETP.NE.U32.OR P5, PT, R0, 0x1, !P1 ;  /* 0x000000010000780c */ /* 0x000fe40004fa5470 */
[----:B------:R-:W-:Y:S02]  /*6810*/  CS2R R58, SRZ ;  /* 0x00000000003a7805 */ /* 0x000fe4000001ff00 */
[----:B------:R-:W-:Y:S02]  /*6820*/  PLOP3.LUT P2, PT, PT, PT, UP1, 0x80, 0x8 ;  /* 0x000000000008781c */ /* 0x000fe40003f4f018 */
[----:B------:R-:W-:Y:S02]  /*6830*/  CS2R R56, SRZ ;  /* 0x0000000000387805 */ /* 0x000fe4000001ff00 */
[----:B------:R-:W-:Y:S02]  /*6840*/  LOP3.LUT P4, R86, R80, 0xff, RZ, 0xc0, !PT ;  /* 0x000000ff50567812 */ /* 0x000fe4000788c0ff */
[----:B------:R-:W-:Y:S02]  /*6850*/  CS2R R50, SRZ ;  /* 0x0000000000327805 */ /* 0x000fe4000001ff00 */
[----:B------:R-:W-:Y:S02]  /*6860*/  SEL R0, RZ, 0xffffffff, P3 ;  /* 0xffffffffff007807 */ /* 0x000fe40001800000 */
[----:B------:R-:W-:Y:S02]  /*6870*/  CS2R R48, SRZ ;  /* 0x0000000000307805 */ /* 0x000fe4000001ff00 */
[----:B------:R-:W-:Y:S02]  /*6880*/  P2R R97, PR, RZ, 0x20 ;  /* 0x00000020ff617803 */ /* 0x000fe40000000000 */
[----:B------:R-:W-:Y:S02]  /*6890*/  @P5 SHF.L.U32 R2, R91, 0x1f, RZ ;  /* 0x0000001f5b025819 */ /* 0x000fe400000006ff */
[----:B------:R-:W-:Y:S02]  /*68a0*/  @P2 SEL R0, R5, R0, !P4 ;  /* 0x0000000005002207 */ /* 0x000fe40006000000 */
[----:B------:R-:W1:Y:S02]  /*68b0*/  @P5 SYNCS.PHASECHK.TRANS64.TRYWAIT P1, [UR44+0x80], R2 ;  /* 0x00008002ff0055a7 */ /* 0x000e64000802112c */
[----:B------:R-:W-:Y:S04]  /*68c0*/  LOP3.LUT R0, R0, 0x1, RZ, 0xc0, !PT ;  /* 0x0000000100007812 */ /* 0x000fe800078ec0ff */
[----:B------:R-:W-:Y:S04]  /*68d0*/  ISETP.NE.U32.AND P2, PT, R0, 0x1, PT ;  /* 0x000000010000780c */ /* 0x000fe80003f45070 */
[----:B------:R-:W-:Y:S01]  /*68e0*/  P2R R60, PR, RZ, 0x4 ;  /* 0x00000004ff3c7803 */ /* 0x000fe20000000000 */
[----:B------:R2:W4:Y:S01]  /*68f0*/  SYNCS.PHASECHK.TRANS64.TRYWAIT P0, [R98+URZ+0xf0], R3 ;  /* 0x0000f003620075a7 */ /* 0x00052200080011ff */
[----:B-1----:R-:W-:Y:S01]  /*6900*/  @P5 SEL R46, RZ, 0x1, !P1 ;  /* 0x00000001ff2e5807 */ /* 0x002fe20004800000 */
[----:B--2---:R-:W-:Y:S06]  /*6910*/  @!P5 BRA `(.L_x_113) ;  /* 0x000000000058d947 */ /* 0x004fec0003800000 */
[----:B------:R-:W-:Y:S01]  /*6920*/  IMAD.MOV.U32 R75, RZ, RZ, RZ ;  /* 0x000000ffff4b7224 */ /* 0x000fe200078e00ff */
[----:B------:R-:W-:Y:S01]  /*6930*/  ISETP.NE.AND P1, PT, R46, RZ, PT ;  /* 0x000000ff2e00720c */ /* 0x000fe20003f25270 */
[----:B------:R-:W-:Y:S01]  /*6940*/  BSSY B0, `(.L_x_114) ;  /* 0x000000c000007945 */ /* 0x000fe20003800000 */
[----:B------:R-:W-:Y:S02]  /*6950*/  CS2R R50, SRZ ;  /* 0x0000000000327805 */ /* 0x000fe4000001ff00 */
[----:B------:R-:W-:Y:S02]  /*6960*/  CS2R R48, SRZ ;  /* 0x0000000000307805 */ /* 0x000fe4000001ff00 */
[----:B------:R-:W-:Y:S02]  /*6970*/  CS2R R58, SRZ ;  /* 0x00000000003a7805 */ /* 0x000fe4000001ff00 */
[----:B------:R-:W-:Y:S02]  /*6980*/  CS2R R56, SRZ ;  /* 0x0000000000387805 */ /* 0x000fe4000001ff00 */
[----:B------:R-:W-:Y:S02]  /*6990*/  CS2R R66, SRZ ;  /* 0x0000000000427805 */ /* 0x000fe4000001ff00 */
[----:B------:R-:W-:Y:S02]  /*69a0*/  CS2R R64, SRZ ;  /* 0x0000000000407805 */ /* 0x000fe4000001ff00 */
[----:B------:R-:W-:Y:S01]  /*69b0*/  CS2R R72, SRZ ;  /* 0x0000000000487805 */ /* 0x000fe2000001ff00 */
[----:B------:R-:W-:Y:S06]  /*69c0*/  @P1 BRA `(.L_x_115) ;  /* 0x00000000000c1947 */ /* 0x000fec0003800000 */
[----:B------:R-:W-:Y:S04]  /*69d0*/  SHF.L.U32 R5, R91, 0x1f, RZ ;  /* 0x0000001f5b057819 */ /* 0x000fe800000006ff */
[----:B------:R-:W1:Y:S02]  /*69e0*/  SYNCS.PHASECHK.TRANS64.TRYWAIT P1, [UR44+0x80], R5 ;  /* 0x00008005ff0075a7 */ /* 0x000e64000802112c */
[----:B-1----:R-:W-:Y:S05]  /*69f0*/  @!P1 BRA `(.L_x_116) ;  /* 0x0000004000289947 */ /* 0x002fea0003800000 */
.L_x_115:
[----:B------:R-:W-:Y:S05]  /*6a00*/  BSYNC B0 ;  /* 0x0000000000007941 */ /* 0x000fea0003800000 */
.L_x_114:
[----:B------:R-:W-:Y:S01]  /*6a10*/  ISETP.NE.AND P1, PT, R60, RZ, PT ;  /* 0x000000ff3c00720c */ /* 0x000fe20003f25270 */
[----:B------:R-:W-:Y:S11]  /*6a20*/  HFMA2 R47, -RZ, RZ, 0, 5.9604644775390625e-08 ;  /* 0x00000001ff2f7431 */ /* 0x000ff600000001ff */
[----:B------:R-:W-:Y:S01]  /*6a30*/  @!UPT UIADD3 URZ, UPT, UPT, URZ, URZ, URZ ;  /* 0x000000fffffff290 */ /* 0x000fe2000fffe0ff */
[----:B------:R2:W1:Y:S04]  /*6a40*/  @P1 LDS.128 R48, [R94] ;  /* 0x000000005e301984 */ /* 0x0004680000000c00 */
[----:B------:R2:W1:Y:S04]  /*6a50*/  @P1 LDS.128 R56, [R93+0x10] ;  /* 0x000010005d381984 */ /* 0x0004680000000c00 */
[----:B------:R2:W1:Y:S04]  /*6a60*/  @P1 LDS.128 R64, [R92+0x20] ;  /* 0x000020005c401984 */ /* 0x0004680000000c00 */
[----:B------:R2:W1:Y:S02]  /*6a70*/  @P1 LDS.128 R72, [R88+0x30] ;  /* 0x0000300058481984 */ /* 0x0004640000000c00 */
.L_x_113:
[----:B------:R-:W-:Y:S05]  /*6a80*/  BSYNC B1 ;  /* 0x0000000000017941 */ /* 0x000fea0003800000 */
.L_x_112:
[----:B-1----:R-:W-:Y:S04]  /*6a90*/  SHF.R.U32.HI R0, RZ, 0x15, R39 ;  /* 0x00000015ff007819 */ /* 0x002fe80000011627 */
[----:B------:R-:W-:Y:S01]  /*6aa0*/  LOP3.LUT P1, RZ, R0, 0x3, R81, 0x48, !PT ;  /* 0x0000000300ff7812 */ /* 0x000fe20007824851 */
[----:B------:R-:W-:Y:S01]  /*6ab0*/  @!UPT UIADD3 URZ, UPT, UPT, URZ, URZ, URZ ;  /* 0x000000fffffff290 */ /* 0x000fe2000fffe0ff */
[----:B----4-:R-:W-:Y:S11]  /*6ac0*/  @P0 BRA `(.L_x_117) ;  /* 0x0000000000080947 */ /* 0x010ff60003800000 */
[----:B------:R-:W1:Y:S02]  /*6ad0*/  SYNCS.PHASECHK.TRANS64.TRYWAIT P0, [R98+URZ+0xf0], R3 ;  /* 0x0000f003620075a7 */ /* 0x000e6400080011ff */
[----:B-1----:R-:W-:Y:S05]  /*6ae0*/  @!P0 BRA `(.L_x_118) ;  /* 0x0000004000048947 */ /* 0x002fea0003800000 */
.L_x_117:
[----:B------:R-:W-:Y:S05]  /*6af0*/  @!P1 BRA `(.L_x_119) ;  /* 0x0000000000409947 */ /* 0x000fea0003800000 */
[----:B------:R-:W4:Y:S01]  /*6b00*/  LDCU.64 UR8, c[0x4][0x70] ;  /* 0x01000e00ff0877ac */ /* 0x000f220008000a00 */
[----:B-1----:R-:W-:Y:S01]  /*6b10*/  MOV R3, 0x0 ;  /* 0x0000000000037802 */ /* 0x002fe20000000f00 */
[----:B------:R-:W-:Y:S02]  /*6b20*/  HFMA2 R12, -RZ, RZ, 0, 5.9604644775390625e-08 ;  /* 0x00000001ff0c7431 */ /* 0x000fe400000001ff */
[----:B------:R-:W-:Y:S02]  /*6b30*/  IMAD.MOV.U32 R8, RZ, RZ, 0x192 ;  /* 0x00000192ff087424 */ /* 0x000fe400078e00ff */
[----:B------:R-:W-:Y:S01]  /*6b40*/  IMAD.MOV.U32 R13, RZ, RZ, RZ ;  /* 0x000000ffff0d7224 */ /* 0x000fe200078e00ff */
[----:B------:R-:W1:Y:S01]  /*6b50*/  LDCU.64 UR6, c[0x4][0x78] ;  /* 0x01000f00ff0677ac */ /* 0x000e620008000a00 */
[----:B------:R-:W2:Y:S01]  /*6b60*/  LDC.64 R2, c[0x4][R3] ;  /* 0x0100000003027b82 */ /* 0x000ea20000000a00 */
[----:B------:R-:W5:Y:S01]  /*6b70*/  LDCU.64 UR4, c[0x4][0x10] ;  /* 0x01000200ff0477ac */ /* 0x000f620008000a00 */
[----:B----4-:R-:W-:Y:S01]  /*6b80*/  MOV R5, UR9 ;  /* 0x0000000900057c02 */ /* 0x010fe20008000f00 */
[----:B------:R-:W-:Y:S01]  /*6b90*/  IMAD.U32 R4, RZ, RZ, UR8 ;  /* 0x00000008ff047e24 */ /* 0x000fe2000f8e00ff */
[----:B-1----:R-:W-:Y:S01]  /*6ba0*/  MOV R7, UR7 ;  /* 0x0000000700077c02 */ /* 0x002fe20008000f00 */
[----:B------:R-:W-:Y:S01]  /*6bb0*/  IMAD.U32 R6, RZ, RZ, UR6 ;  /* 0x00000006ff067e24 */ /* 0x000fe2000f8e00ff */
[----:B-----5:R-:W-:Y:S01]  /*6bc0*/  MOV R11, UR5 ;  /* 0x00000005000b7c02 */ /* 0x020fe20008000f00 */
[----:B------:R-:W-:Y:S02]  /*6bd0*/  IMAD.U32 R10, RZ, RZ, UR4 ;  /* 0x00000004ff0a7e24 */ /* 0x000fe4000f8e00ff */
[----:B------:R-:W-:Y:S07]  /*6be0*/  LEPC R20, `(.L_x_119) ;  /* 0x000000001014794e */ /* 0x000fee0000000000 */
[----:B--23--:R-:W-:Y:S05]  /*6bf0*/  CALL.ABS.NOINC R2 ;  /* 0x0000000002007343 */ /* 0x00cfea0003c00000 */
.L_x_119:
[----:B------:R-:W-:Y:S05]  /*6c00*/  WARPSYNC.ALL ;  /* 0x0000000000007948 */ /* 0x000fea0003800000 */
[----:B------:R-:W-:Y:S01]  /*6c10*/  R2UR UR4, R39 ;  /* 0x00000000270472ca */ /* 0x000fe200000e0000 */
[--C-:B------:R-:W-:Y:S01]  /*6c20*/  HADD2.F32 R40, -RZ, R48.reuse.H0_H0 ;  /* 0x20000030ff287230 */ /* 0x100fe20000004100 */
[----:B------:R-:W-:Y:S01]  /*6c30*/  ISETP.NE.AND P0, PT, R96, RZ, PT ;  /* 0x000000ff6000720c */ /* 0x000fe20003f05270 */
[----:B------:R-:W-:Y:S01]  /*6c40*/  HADD2.F32 R43, -RZ, R48.H1_H1 ;  /* 0x30000030ff2b7230 */ /* 0x000fe20000004100 */
[----:B------:R-:W-:Y:S01]  /*6c50*/  BSSY.RECONVERGENT B0, `(.L_x_120) ;  /* 0x0000086000007945 */ /* 0x000fe20003800200 */
[----:B------:R-:W-:Y:S02]  /*6c60*/  HADD2.F32 R42, -RZ, R49.H0_H0 ;  /* 0x20000031ff2a7230 */ /* 0x000fe40000004100 */
[----:B------:R-:W-:Y:S02]  /*6c70*/  HADD2.F32 R45, -RZ, R51.H0_H0 ;  /* 0x20000033ff2d7230 */ /* 0x000fe40000004100 */
[----:B------:R-:W-:Y:S04]  /*6c80*/  HADD2.F32 R44, -RZ, R75.H1_H1 ;  /* 0x3000004bff2c7230 */ /* 0x000fe80000004100 */
[----:B------:R-:W3:Y:S02]  /*6c90*/  LDTM.x32 R4, tmem[UR4] ;  /* 0x00000004000479ee */ /* 0x000ee400082c0000 */
[C---:B---3--:R-:W-:Y:S01]  /*6ca0*/  FMUL R0, R38.reuse, R4 ;  /* 0x0000000426007220 */ /* 0x048fe20000400000 */
[C---:B------:R-:W-:Y:S01]  /*6cb0*/  FMUL R2, R38.reuse, R5 ;  /* 0x0000000526027220 */ /* 0x040fe20000400000 */
[C---:B-1----:R-:W-:Y:S01]  /*6cc0*/  FMUL R3, R38.reuse, R6 ;  /* 0x0000000626037220 */ /* 0x042fe20000400000 */
[C---:B------:R-:W-:Y:S01]  /*6cd0*/  FMUL R7, R38.reuse, R7 ;  /* 0x0000000726077220 */ /* 0x040fe20000400000 */
[C---:B------:R-:W-:Y:S01]  /*6ce0*/  FFMA R0, R41.reuse, R40, R0 ;  /* 0x0000002829007223 */ /* 0x040fe20000000000 */
[----:B------:R-:W-:Y:S02]  /*6cf0*/  HADD2.F32 R40, -RZ, R49.H1_H1 ;  /* 0x30000031ff287230 */ /* 0x000fe40000004100 */
[C---:B------:R-:W-:Y:S01]  /*6d00*/  FFMA R2, R41.reuse, R43, R2 ;  /* 0x0000002b29027223 */ /* 0x040fe20000000002 */
[C---:B------:R-:W-:Y:S01]  /*6d10*/  FFMA R3, R41.reuse, R42, R3 ;  /* 0x0000002a29037223 */ /* 0x040fe20000000003 */
[--C-:B------:R-:W-:Y:S02]  /*6d20*/  HADD2.F32 R43, -RZ, R50.reuse.H0_H0 ;  /* 0x20000032ff2b7230 */ /* 0x100fe40000004100 */
[----:B------:R-:W-:Y:S01]  /*6d30*/  FMUL R4, R38, R8 ;  /* 0x0000000826047220 */ /* 0x000fe20000400000 */
[----:B------:R-:W-:Y:S01]  /*6d40*/  HADD2.F32 R42, -RZ, R50.H1_H1 ;  /* 0x30000032ff2a7230 */ /* 0x000fe20000004100 */
[----:B------:R-:W-:Y:S01]  /*6d50*/  F2FP.F16.F32.PACK_AB R52, R2, R0 ;  /* 0x000000000234723e */ /* 0x000fe200000000ff */
[C---:B------:R-:W-:Y:S01]  /*6d60*/  FFMA R7, R41.reuse, R40, R7 ;  /* 0x0000002829077223 */ /* 0x040fe20000000007 */
[----:B------:R-:W-:Y:S01]  /*6d70*/  FFMA R4, R41, R43, R4 ;  /* 0x0000002b29047223 */ /* 0x000fe20000000004 */
[C---:B------:R-:W-:Y:S01]  /*6d80*/  FMUL R5, R38.reuse, R9 ;  /* 0x0000000926057220 */ /* 0x040fe20000400000 */
[C---:B------:R-:W-:Y:S01]  /*6d90*/  FMUL R6, R38.reuse, R10 ;  /* 0x0000000a26067220 */ /* 0x040fe20000400000 */
[----:B------:R-:W-:Y:S01]  /*6da0*/  HADD2.F32 R40, -RZ, R51.H1_H1 ;  /* 0x30000033ff287230 */ /* 0x000fe20000004100 */
[----:B------:R-:W-:Y:S01]  /*6db0*/  F2FP.F16.F32.PACK_AB R53, R7, R3 ;  /* 0x000000030735723e */ /* 0x000fe200000000ff */
[C---:B------:R-:W-:Y:S01]  /*6dc0*/  FFMA R5, R41.reuse, R42, R5 ;  /* 0x0000002a29057223 */ /* 0x040fe20000000005 */
[----:B------:R-:W-:Y:S01]  /*6dd0*/  FFMA R6, R41, R45, R6 ;  /* 0x0000002d29067223 */ /* 0x000fe20000000006 */
[C---:B------:R-:W-:Y:S01]  /*6de0*/  FMUL R11, R38.reuse, R11 ;  /* 0x0000000b260b7220 */ /* 0x040fe20000400000 */
[--C-:B------:R-:W-:Y:S02]  /*6df0*/  HADD2.F32 R43, -RZ, R56.reuse.H0_H0 ;  /* 0x20000038ff2b7230 */ /* 0x100fe40000004100 */
[C---:B------:R-:W-:Y:S01]  /*6e00*/  FMUL R8, R38.reuse, R12 ;  /* 0x0000000c26087220 */ /* 0x040fe20000400000 */
[----:B------:R-:W-:Y:S01]  /*6e10*/  F2FP.F16.F32.PACK_AB R54, R5, R4 ;  /* 0x000000040536723e */ /* 0x000fe200000000ff */
[C---:B------:R-:W-:Y:S01]  /*6e20*/  FFMA R11, R41.reuse, R40, R11 ;  /* 0x00000028290b7223 */ /* 0x040fe2000000000b */
[----:B------:R-:W-:Y:S02]  /*6e30*/  HADD2.F32 R40, -RZ, R56.H1_H1 ;  /* 0x30000038ff287230 */ /* 0x000fe40000004100 */
[----:B------:R-:W-:Y:S01]  /*6e40*/  FFMA R8, R41, R43, R8 ;  /* 0x0000002b29087223 */ /* 0x000fe20000000008 */
[C---:B------:R-:W-:Y:S01]  /*6e50*/  FMUL R9, R38.reuse, R13 ;  /* 0x0000000d26097220 */ /* 0x040fe20000400000 */
[--C-:B------:R-:W-:Y:S01]  /*6e60*/  HADD2.F32 R45, -RZ, R57.reuse.H0_H0 ;  /* 0x20000039ff2d7230 */ /* 0x100fe20000004100 */
[----:B------:R-:W-:Y:S01]  /*6e70*/  F2FP.F16.F32.PACK_AB R55, R11, R6 ;  /* 0x000000060b37723e */ /* 0x000fe200000000ff */
[C---:B------:R-:W-:Y:S01]  /*6e80*/  FMUL R10, R38.reuse, R14 ;  /* 0x0000000e260a7220 */ /* 0x040fe20000400000 */
[----:B------:R-:W-:Y:S02]  /*6e90*/  HADD2.F32 R42, -RZ, R57.H1_H1 ;  /* 0x30000039ff2a7230 */ /* 0x000fe40000004100 */
[C---:B------:R-:W-:Y:S01]  /*6ea0*/  FFMA R9, R41.reuse, R40, R9 ;  /* 0x0000002829097223 */ /* 0x040fe20000000009 */
[C---:B------:R-:W-:Y:S01]  /*6eb0*/  FMUL R15, R38.reuse, R15 ;  /* 0x0000000f260f7220 */ /* 0x040fe20000400000 */
[----:B------:R1:W-:Y:S01]  /*6ec0*/  STS.128 [R94], R52 ;  /* 0x000000345e007388 */ /* 0x0003e20000000c00 */
[----:B------:R-:W-:Y:S01]  /*6ed0*/  FFMA R10, R41, R45, R10 ;  /* 0x0000002d290a7223 */ /* 0x000fe2000000000a */
[--C-:B------:R-:W-:Y:S01]  /*6ee0*/  HADD2.F32 R40, -RZ, R58.reuse.H0_H0 ;  /* 0x2000003aff287230 */ /* 0x100fe20000004100 */
[----:B------:R-:W-:Y:S01]  /*6ef0*/  F2FP.F16.F32.PACK_AB R68, R9, R8 ;  /* 0x000000080944723e */ /* 0x000fe200000000ff */
[----:B------:R-:W-:Y:S01]  /*6f00*/  FFMA R15, R41, R42, R15 ;  /* 0x0000002a290f7223 */ /* 0x000fe2000000000f */
[C---:B------:R-:W-:Y:S01]  /*6f10*/  FMUL R12, R38.reuse, R16 ;  /* 0x00000010260c7220 */ /* 0x040fe20000400000 */
[----:B------:R-:W-:Y:S02]  /*6f20*/  HADD2.F32 R42, -RZ, R58.H1_H1 ;  /* 0x3000003aff2a7230 */ /* 0x000fe40000004100 */
[C---:B------:R-:W-:Y:S01]  /*6f30*/  FMUL R13, R38.reuse, R17 ;  /* 0x00000011260d7220 */ /* 0x040fe20000400000 */
[--C-:B------:R-:W-:Y:S01]  /*6f40*/  HADD2.F32 R43, -RZ, R59.reuse.H0_H0 ;  /* 0x2000003bff2b7230 */ /* 0x100fe20000004100 */
[----:B------:R-:W-:Y:S01]  /*6f50*/  F2FP.F16.F32.PACK_AB R69, R15, R10 ;  /* 0x0000000a0f45723e */ /* 0x000fe200000000ff */
[C---:B------:R-:W-:Y:S01]  /*6f60*/  FFMA R12, R41.reuse, R40, R12 ;  /* 0x00000028290c7223 */ /* 0x040fe2000000000c */
[C---:B------:R-:W-:Y:S01]  /*6f70*/  FFMA R13, R41.reuse, R42, R13 ;  /* 0x0000002a290d7223 */ /* 0x040fe2000000000d */
[C---:B------:R-:W-:Y:S01]  /*6f80*/  FMUL R14, R38.reuse, R18 ;  /* 0x00000012260e7220 */ /* 0x040fe20000400000 */
[----:B------:R-:W-:Y:S02]  /*6f90*/  HADD2.F32 R40, -RZ, R59.H1_H1 ;  /* 0x3000003bff287230 */ /* 0x000fe40000004100 */
[C---:B------:R-:W-:Y:S01]  /*6fa0*/  FMUL R19, R38.reuse, R19 ;  /* 0x0000001326137220 */ /* 0x040fe20000400000 */
[C---:B------:R-:W-:Y:S01]  /*6fb0*/  FMUL R16, R38.reuse, R20 ;  /* 0x0000001426107220 */ /* 0x040fe20000400000 */
[C---:B------:R-:W-:Y:S01]  /*6fc0*/  FFMA R14, R41.reuse, R43, R14 ;  /* 0x0000002b290e7223 */ /* 0x040fe2000000000e */
[--C-:B------:R-:W-:Y:S02]  /*6fd0*/  HADD2.F32 R43, -RZ, R64.reuse.H0_H0 ;  /* 0x20000040ff2b7230 */ /* 0x100fe40000004100 */
[C---:B------:R-:W-:Y:S01]  /*6fe0*/  FFMA R19, R41.reuse, R40, R19 ;  /* 0x0000002829137223 */ /* 0x040fe20000000013 */
[----:B------:R-:W-:Y:S02]  /*6ff0*/  HADD2.F32 R42, -RZ, R64.H1_H1 ;  /* 0x30000040ff2a7230 */ /* 0x000fe40000004100 */
[C---:B------:R-:W-:Y:S01]  /*7000*/  FMUL R17, R38.reuse, R21 ;  /* 0x0000001526117220 */ /* 0x040fe20000400000 */
[--C-:B------:R-:W-:Y:S02]  /*7010*/  HADD2.F32 R45, -RZ, R65.reuse.H0_H0 ;  /* 0x20000041ff2d7230 */ /* 0x100fe40000004100 */
[C---:B------:R-:W-:Y:S01]  /*7020*/  FMUL R18, R38.reuse, R22 ;  /* 0x0000001626127220 */ /* 0x040fe20000400000 */
[----:B------:R-:W-:Y:S02]  /*7030*/  HADD2.F32 R40, -RZ, R65.H1_H1 ;  /* 0x30000041ff287230 */ /* 0x000fe40000004100 */
[C---:B------:R-:W-:Y:S01]  /*7040*/  FMUL R23, R38.reuse, R23 ;  /* 0x0000001726177220 */ /* 0x040fe20000400000 */
[C---:B------:R-:W-:Y:S01]  /*7050*/  FFMA R16, R41.reuse, R43, R16 ;  /* 0x0000002b29107223 */ /* 0x040fe20000000010 */
[C---:B------:R-:W-:Y:S01]  /*7060*/  FFMA R17, R41.reuse, R42, R17 ;  /* 0x0000002a29117223 */ /* 0x040fe20000000011 */
[C---:B------:R-:W-:Y:S01]  /*7070*/  FFMA R18, R41.reuse, R45, R18 ;  /* 0x0000002d29127223 */ /* 0x040fe20000000012 */
[C---:B------:R-:W-:Y:S01]  /*7080*/  FFMA R23, R41.reuse, R40, R23 ;  /* 0x0000002829177223 */ /* 0x040fe20000000017 */
[--C-:B------:R-:W-:Y:S02]  /*7090*/  HADD2.F32 R43, -RZ, R66.reuse.H0_H0 ;  /* 0x20000042ff2b7230 */ /* 0x100fe40000004100 */
[C---:B------:R-:W-:Y:S01]  /*70a0*/  FMUL R20, R38.reuse, R24 ;  /* 0x0000001826147220 */ /* 0x040fe20000400000 */
        /* <DEDUP_REMOVED lines=9> */
[----:B------:R-:W-:Y:S01]  /*7140*/  FFMA R27, R41, R42, R27 ;  /* 0x0000002a291b7223 */ /* 0x000fe2000000001b */
[--C-:B------:R-:W-:Y:S02]  /*7150*/  HADD2.F32 R40, -RZ, R72.reuse.H0_H0 ;  /* 0x20000048ff287230 */ /* 0x100fe40000004100 */
[C---:B------:R-:W-:Y:S01]  /*7160*/  FMUL R24, R38.reuse, R28 ;  /* 0x0000001c26187220 */ /* 0x040fe20000400000 */
[----:B------:R-:W-:Y:S02]  /*7170*/  HADD2.F32 R42, -RZ, R72.H1_H1 ;  /* 0x30000048ff2a7230 */ /* 0x000fe40000004100 */
[C---:B------:R-:W-:Y:S01]  /*7180*/  FMUL R25, R38.reuse, R29 ;  /* 0x0000001d26197220 */ /* 0x040fe20000400000 */
[--C-:B------:R-:W-:Y:S02]  /*7190*/  HADD2.F32 R43, -RZ, R73.reuse.H0_H0 ;  /* 0x20000049ff2b7230 */ /* 0x100fe40000004100 */
[C---:B------:R-:W-:Y:S01]  /*71a0*/  FMUL R26, R38.reuse, R30 ;  /* 0x0000001e261a7220 */ /* 0x040fe20000400000 */
[----:B------:R-:W-:Y:S01]  /*71b0*/  F2FP.F16.F32.PACK_AB R70, R13, R12 ;  /* 0x0000000c0d46723e */ /* 0x000fe200000000ff */
[----:B------:R-:W-:Y:S01]  /*71c0*/  FFMA R24, R41, R40, R24 ;  /* 0x0000002829187223 */ /* 0x000fe20000000018 */
[----:B------:R-:W-:Y:S01]  /*71d0*/  F2FP.F16.F32.PACK_AB R71, R19, R14 ;  /* 0x0000000e1347723e */ /* 0x000fe200000000ff */
[C---:B------:R-:W-:Y:S01]  /*71e0*/  FFMA R25, R41.reuse, R42, R25 ;  /* 0x0000002a29197223 */ /* 0x040fe20000000019 */
[C---:B------:R-:W-:Y:S01]  /*71f0*/  FFMA R26, R41.reuse, R43, R26 ;  /* 0x0000002b291a7223 */ /* 0x040fe2000000001a */
[----:B------:R-:W-:Y:S02]  /*7200*/  HADD2.F32 R40, -RZ, R73.H1_H1 ;  /* 0x30000049ff287230 */ /* 0x000fe40000004100 */
[C---:B------:R-:W-:Y:S01]  /*7210*/  FMUL R31, R38.reuse, R31 ;  /* 0x0000001f261f7220 */ /* 0x040fe20000400000 */
[----:B------:R1:W-:Y:S01]  /*7220*/  STS.128 [R93+0x10], R68 ;  /* 0x000010445d007388 */ /* 0x0003e20000000c00 */
[--C-:B------:R-:W-:Y:S02]  /*7230*/  HADD2.F32 R43, -RZ, R74.reuse.H0_H0 ;  /* 0x2000004aff2b7230 */ /* 0x100fe40000004100 */
[C---:B------:R-:W-:Y:S01]  /*7240*/  FMUL R28, R38.reuse, R32 ;  /* 0x00000020261c7220 */ /* 0x040fe20000400000 */
[----:B------:R-:W-:Y:S02]  /*7250*/  HADD2.F32 R42, -RZ, R74.H1_H1 ;  /* 0x3000004aff2a7230 */ /* 0x000fe40000004100 */
[C---:B------:R-:W-:Y:S01]  /*7260*/  FMUL R29, R38.reuse, R33 ;  /* 0x00000021261d7220 */ /* 0x040fe20000400000 */
[----:B------:R-:W-:Y:S02]  /*7270*/  HADD2.F32 R45, -RZ, R75.H0_H0 ;  /* 0x2000004bff2d7230 */ /* 0x000fe40000004100 */
[C---:B------:R-:W-:Y:S01]  /*7280*/  FMUL R30, R38.reuse, R34 ;  /* 0x00000022261e7220 */ /* 0x040fe20000400000 */
[----:B------:R-:W-:Y:S01]  /*7290*/  FFMA R31, R41, R40, R31 ;  /* 0x00000028291f7223 */ /* 0x000fe2000000001f */
[----:B------:R-:W-:Y:S01]  /*72a0*/  FMUL R35, R38, R35 ;  /* 0x0000002326237220 */ /* 0x000fe20000400000 */
[----:B------:R-:W-:Y:S01]  /*72b0*/  F2FP.F16.F32.PACK_AB R100, R17, R16 ;  /* 0x000000101164723e */ /* 0x000fe200000000ff */
[----:B------:R-:W-:Y:S01]  /*72c0*/  FFMA R28, R41, R43, R28 ;  /* 0x0000002b291c7223 */ /* 0x000fe2000000001c */
[----:B------:R-:W-:Y:S01]  /*72d0*/  F2FP.F16.F32.PACK_AB R101, R23, R18 ;  /* 0x000000121765723e */ /* 0x000fe200000000ff */
[----:B------:R-:W-:Y:S01]  /*72e0*/  FFMA R29, R41, R42, R29 ;  /* 0x0000002a291d7223 */ /* 0x000fe2000000001d */
[----:B------:R-:W-:Y:S01]  /*72f0*/  F2FP.F16.F32.PACK_AB R102, R21, R20 ;  /* 0x000000141566723e */ /* 0x000fe200000000ff */
[----:B------:R-:W-:Y:S01]  /*7300*/  FFMA R30, R41, R45, R30 ;  /* 0x0000002d291e7223 */ /* 0x000fe2000000001e */
[----:B------:R-:W-:Y:S01]  /*7310*/  F2FP.F16.F32.PACK_AB R103, R27, R22 ;  /* 0x000000161b67723e */ /* 0x000fe200000000ff */
[----:B------:R-:W-:Y:S01]  /*7320*/  FFMA R35, R41, R44, R35 ;  /* 0x0000002c29237223 */ /* 0x000fe20000000023 */
[----:B------:R-:W-:Y:S02]  /*7330*/  F2FP.F16.F32.PACK_AB R104, R25, R24 ;  /* 0x000000181968723e */ /* 0x000fe400000000ff */
[----:B------:R-:W-:Y:S01]  /*7340*/  F2FP.F16.F32.PACK_AB R105, R31, R26 ;  /* 0x0000001a1f69723e */ /* 0x000fe200000000ff */
[----:B------:R1:W-:Y:S01]  /*7350*/  STS.128 [R92+0x20], R100 ;  /* 0x000020645c007388 */ /* 0x0003e20000000c00 */
[----:B------:R-:W-:Y:S02]  /*7360*/  F2FP.F16.F32.PACK_AB R106, R29, R28 ;  /* 0x0000001c1d6a723e */ /* 0x000fe400000000ff */
[----:B------:R-:W-:Y:S05]  /*7370*/  F2FP.F16.F32.PACK_AB R107, R35, R30 ;  /* 0x0000001e236b723e */ /* 0x000fea00000000ff */
[----:B------:R1:W-:Y:S01]  /*7380*/  STS.128 [R88+0x30], R104 ;  /* 0x0000306858007388 */ /* 0x0003e20000000c00 */
[----:B------:R-:W-:Y:S01]  /*7390*/  @!PT LDS RZ, [RZ] ;  /* 0x00000000fffff984 */ /* 0x000fe20000000800 */
[----:B------:R-:W-:Y:S01]  /*73a0*/  @!PT LDS RZ, [RZ] ;  /* 0x00000000fffff984 */ /* 0x000fe20000000800 */
[----:B------:R-:W-:Y:S01]  /*73b0*/  @!PT LDS RZ, [RZ] ;  /* 0x00000000fffff984 */ /* 0x000fe20000000800 */
[----:B------:R-:W-:Y:S01]  /*73c0*/  @!PT LDS RZ, [RZ] ;  /* 0x00000000fffff984 */ /* 0x000fe20000000800 */
[----:B------:R3:W-:Y:S07]  /*73d0*/  MEMBAR.ALL.CTA ;  /* 0x0000000000007992 */ /* 0x0007ee0000008000 */
[----:B---3--:R-:W3:Y:S02]  /*73e0*/  FENCE.VIEW.ASYNC.S ;  /* 0x00000000000073c6 */ /* 0x008ee40000000000 */
[----:B---3--:R-:W-:Y:S06]  /*73f0*/  BAR.SYNC.DEFER_BLOCKING 0x1, 0x80 ;  /* 0x0042000000007b1d */ /* 0x008fec0000010000 */
[----:B------:R-:W-:Y:S05]  /*7400*/  @P0 BRA `(.L_x_121) ;  /* 0x0000000000280947 */ /* 0x000fea0003800000 */
[----:B------:R-:W3:Y:S01]  /*7410*/  LDCU.64 UR6, c[0x0][0x348] ;  /* 0x00006900ff0677ac */ /* 0x000ee20008000a00 */
[----:B------:R-:W-:Y:S01]  /*7420*/  UIADD3 UR4, UPT, UPT, UR44, 0x200, URZ ;  /* 0x000002002c047890 */ /* 0x000fe2000fffe0ff */
[----:B------:R-:W-:Y:S05]  /*7430*/  UMOV UR51, UR36 ;  /* 0x0000002400337c82 */ /* 0x000fea0008000000 */
[----:B------:R-:W-:Y:S04]  /*7440*/  MOV R85, UR4 ;  /* 0x0000000400557c02 */ /* 0x000fe80008000f00 */
[----:B------:R-:W-:Y:S01]  /*7450*/  R2UR UR48, R85 ;  /* 0x00000000553072ca */ /* 0x000fe200000e0000 */
[----:B---3--:R-:W-:Y:S04]  /*7460*/  UIADD3 UR4, UP0, UPT, UR6, 0x680, URZ ;  /* 0x0000068006047890 */ /* 0x008fe8000ff1e0ff */
[----:B------:R-:W-:Y:S09]  /*7470*/  UIADD3.X UR5, UPT, UPT, URZ, UR7, URZ, UP0, !UPT ;  /* 0x00000007ff057290 */ /* 0x000ff200087fe4ff */
[----:B------:R3:W-:Y:S01]  /*7480*/  UTMASTG.3D [UR48], [UR4] ;  /* 0x00000030040073b5 */ /* 0x0007e20008010000 */
[----:B------:R0:W-:Y:S01]  /*7490*/  UTMACMDFLUSH ;  /* 0x00000000000079b7 */ /* 0x0001e20000000000 */
[----:B---3--:R-:W-:Y:S04]  /*74a0*/  DEPBAR.LE SB0, 0x1 ;  /* 0x000080400000791a */ /* 0x008fe80000000000 */
.L_x_121:
[----:B------:R-:W-:Y:S05]  /*74b0*/  BSYNC.RECONVERGENT B0 ;  /* 0x0000000000007941 */ /* 0x000fea0003800200 */
.L_x_120:
[----:B------:R-:W-:Y:S01]  /*74c0*/  BAR.SYNC.DEFER_BLOCKING 0x1, 0x80 ;  /* 0x0042000000007b1d */ /* 0x000fe20000010000 */
[----:B------:R-:W-:Y:S01]  /*74d0*/  ISETP.NE.AND P1, PT, R97, RZ, PT ;  /* 0x000000ff6100720c */ /* 0x000fe20003f25270 */
[----:B------:R-:W-:Y:S01]  /*74e0*/  UISETP.NE.AND UP0, UPT, UR47, URZ, UPT ;  /* 0x000000ff2f00728c */ /* 0x000fe2000bf05270 */
[----:B------:R-:W-:Y:S11]  /*74f0*/  LEA R3, R47, UR44, 0x3 ;  /* 0x0000002c2f037c11 */ /* 0x000ff6000f8e18ff */
[----:B------:R-:W-:Y:S01]  /*7500*/  @P1 SHF.L.U32 R4, R91, 0x1f, RZ ;  /* 0x0000001f5b041819 */ /* 0x000fe200000006ff */
[----:B------:R-:W-:Y:S06]  /*7510*/  BRA.U !UP0, `(.L_x_122) ;  /* 0x0000000108247547 */ /* 0x000fec000b800000 */
[----:B------:R-:W3:Y:S01]  /*7520*/  S2R R0, SR_CgaCtaId ;  /* 0x0000000000007919 */ /* 0x000ee20000008800 */
[----:B------:R-:W-:Y:S01]  /*7530*/  IMAD.U32 R2, RZ, RZ, UR46 ;  /* 0x0000002eff027e24 */ /* 0x000fe2000f8e00ff */
[----:B------:R-:W-:Y:S04]  /*7540*/  UIADD3 UR4, UPT, UPT, UR46, 0x1, URZ ;  /* 0x000000012e047890 */ /* 0x000fe8000fffe0ff */
[----:B------:R-:W-:Y:S01]  /*7550*/  @P1 LEA R2, R2, UR44, 0x3 ;  /* 0x0000002c02021c11 */ /* 0x000fe2000f8e18ff */
[----:B------:R-:W-:Y:S04]  /*7560*/  UISETP.NE.AND UP0, UPT, UR4, 0x4, UPT ;  /* 0x000000040400788c */ /* 0x000fe8000bf05270 */
[----:B------:R-:W-:Y:S01]  /*7570*/  @P1 VIADD R5, R2, 0xa0 ;  /* 0x000000a002051836 */ /* 0x000fe20000000000 */
[----:B------:R-:W-:Y:S04]  /*7580*/  USEL UR46, UR4, URZ, UP0 ;  /* 0x000000ff042e7287 */ /* 0x000fe80008000000 */
[----:B---3--:R-:W-:Y:S04]  /*7590*/  @P1 PRMT R0, R0, 0x654, R5 ;  /* 0x0000065400001816 */ /* 0x008fe80000000005 */
[----:B------:R3:W-:Y:S04]  /*75a0*/  @P1 SYNCS.ARRIVE.TRANS64.RED.A1T0 RZ, [R0+URZ], RZ ;  /* 0x000000ff00ff19a7 */ /* 0x0007e800081004ff */
.L_x_122:
[----:B------:R-:W4:Y:S01]  /*75b0*/  @P1 SYNCS.PHASECHK.TRANS64.TRYWAIT P0, [R3+URZ+0x80], R4 ;  /* 0x00008004030015a7 */ /* 0x000f2200080011ff */
[----:B------:R-:W-:Y:S01]  /*75c0*/  BSSY B1, `(.L_x_123) ;  /* 0x0000016000017945 */ /* 0x000fe20003800000 */
[----:B----4-:R-:W-:Y:S03]  /*75d0*/  @P1 SEL R46, RZ, 0x1, !P0 ;  /* 0x00000001ff2e1807 */ /* 0x010fe60004000000 */
[----:B------:R-:W-:Y:S05]  /*75e0*/  @!P1 BRA `(.L_x_124) ;  /* 0x00000000004c9947 */ /* 0x000fea0003800000 */
[----:B------:R-:W-:Y:S01]  /*75f0*/  ISETP.NE.AND P0, PT, R46, RZ, PT ;  /* 0x000000ff2e00720c */ /* 0x000fe20003f05270 */
[----:B------:R-:W-:Y:S01]  /*7600*/  BSSY B0, `(.L_x_125) ;  /* 0x000000b000007945 */ /* 0x000fe20003800000 */
[----:B------:R-:W-:Y:S11]  /*7610*/  ISETP.NE.AND P1, PT, R60, RZ, PT ;  /* 0x000000ff3c00720c */ /* 0x000ff60003f25270 */
[----:B------:R-:W-:Y:S02]  /*7620*/  @!UPT UIADD3 URZ, UPT, UPT, URZ, URZ, URZ ;  /* 0x000000fffffff290 */ /* 0x000fe4000fffe0ff */
[C---:B------:R-:W-:Y:S01]  /*7630*/  @P1 IMAD R6, R47.reuse, 0x2000, R94 ;  /* 0x000020002f061824 */ /* 0x040fe200078e025e */
[C---:B------:R-:W-:Y:S01]  /*7640*/  @P1 LEA R4, R47.reuse, R92, 0xd ;  /* 0x0000005c2f041211 */ /* 0x040fe200078e68ff */
[C---:B------:R-:W-:Y:S02]  /*7650*/  @P1 IMAD R5, R47.reuse, 0x2000, R93 ;  /* 0x000020002f051824 */ /* 0x040fe400078e025d */
[----:B------:R-:W-:Y:S01]  /*7660*/  @P1 IMAD R2, R47, 0x2000, R88 ;  /* 0x000020002f021824 */ /* 0x000fe200078e0258 */
[----:B------:R-:W-:Y:S06]  /*7670*/  @P0 BRA `(.L_x_126) ;  /* 0x00000000000c0947 */ /* 0x000fec0003800000 */
[----:B---3--:R-:W-:Y:S04]  /*7680*/  SHF.L.U32 R0, R91, 0x1f, RZ ;  /* 0x0000001f5b007819 */ /* 0x008fe800000006ff */
[----:B------:R-:W3:Y:S02]  /*7690*/  SYNCS.PHASECHK.TRANS64.TRYWAIT P0, [R3+URZ+0x80], R0 ;  /* 0x00008000030075a7 */ /* 0x000ee400080011ff */
[----:B---3--:R-:W-:Y:S05]  /*76a0*/  @!P0 BRA `(.L_x_127) ;  /* 0x0000003400288947 */ /* 0x008fea0003800000 */
.L_x_126:
[----:B------:R-:W-:Y:S05]  /*76b0*/  BSYNC B0 ;  /* 0x0000000000007941 */ /* 0x000fea0003800000 */
.L_x_125:
[----:B------:R-:W-:Y:S02]  /*76c0*/  ISETP.NE.AND P0, PT, R60, RZ, PT ;  /* 0x000000ff3c00720c */ /* 0x000fe40003f05270 */
[----:B------:R-:W-:Y:S11]  /*76d0*/  IADD3 R47, PT, PT, R47, 0x1, RZ ;  /* 0x000000012f2f7810 */ /* 0x000ff60007ffe0ff */
[----:B------:R4:W1:Y:S04]  /*76e0*/  @P0 LDS.128 R48, [R6] ;  /* 0x0000000006300984 */ /* 0x0008680000000c00 */
[----:B------:R4:W1:Y:S04]  /*76f0*/  @P0 LDS.128 R56, [R5+0x10] ;  /* 0x0000100005380984 */ /* 0x0008680000000c00 */
[----:B------:R4:W1:Y:S04]  /*7700*/  @P0 LDS.128 R64, [R4+0x20] ;  /* 0x0000200004400984 */ /* 0x0008680000000c00 */
[----:B------:R4:W1:Y:S02]  /*7710*/  @P0 LDS.128 R72, [R2+0x30] ;  /* 0x0000300002480984 */ /* 0x0008640000000c00 */
.L_x_124:
[----:B------:R-:W-:Y:S05]  /*7720*/  BSYNC B1 ;  /* 0x0000000000017941 */ /* 0x000fea0003800000 */
.L_x_123:
[----:B---3--:R-:W-:Y:S05]  /*7730*/  VIADD R0, R39, 0x20 ;  /* 0x0000002027007836 */ /* 0x008fea0000000000 */
[----:B------:R-:W-:Y:S04]  /*7740*/  SHF.R.U32.HI R0, RZ, 0x15, R0 ;  /* 0x00000015ff007819 */ /* 0x000fe80000011600 */
[----:B------:R-:W-:Y:S11]  /*7750*/  LOP3.LUT P0, RZ, R0, 0x3, R81, 0x48, !PT ;  /* 0x0000000300ff7812 */ /* 0x000ff60007804851 */
[----:B------:R-:W-:Y:S02]  /*7760*/  @!UPT UIADD3 URZ, UPT, UPT, URZ, URZ, URZ ;  /* 0x000000fffffff290 */ /* 0x000fe4000fffe0ff */
[----:B------:R-:W-:Y:S05]  /*7770*/  @!P0 BRA `(.L_x_128) ;  /* 0x0000000000408947 */ /* 0x000fea0003800000 */
[----:B------:R-:W3:Y:S01]  /*7780*/  LDCU.64 UR8, c[0x4][0x70] ;  /* 0x01000e00ff0877ac */ /* 0x000ee20008000a00 */
[----:B------:R-:W-:Y:S01]  /*7790*/  MOV R3, 0x0 ;  /* 0x0000000000037802 */ /* 0x000fe20000000f00 */
[----:B------:R-:W-:Y:S02]  /*77a0*/  HFMA2 R12, -RZ, RZ, 0, 5.9604644775390625e-08 ;  /* 0x00000001ff0c7431 */ /* 0x000fe400000001ff */
[----:B------:R-:W-:Y:S02]  /*77b0*/  IMAD.MOV.U32 R8, RZ, RZ, 0x192 ;  /* 0x00000192ff087424 */ /* 0x000fe400078e00ff */
[----:B------:R-:W-:Y:S01]  /*77c0*/  IMAD.MOV.U32 R13, RZ, RZ, RZ ;  /* 0x000000ffff0d7224 */ /* 0x000fe200078e00ff */
[----:B------:R-:W5:Y:S01]  /*77d0*/  LDCU.64 UR6, c[0x4][0x78] ;  /* 0x01000f00ff0677ac */ /* 0x000f620008000a00 */
[----:B----4-:R-:W4:Y:S01]  /*77e0*/  LDC.64 R2, c[0x4][R3] ;  /* 0x0100000003027b82 */ /* 0x010f220000000a00 */
[----:B------:R-:W2:Y:S01]  /*77f0*/  LDCU.64 UR4, c[0x4][0x10] ;  /* 0x01000200ff0477ac */ /* 0x000ea20008000a00 */
[----:B---3--:R-:W-:Y:S01]  /*7800*/  MOV R5, UR9 ;  /* 0x0000000900057c02 */ /* 0x008fe20008000f00 */
[----:B------:R-:W-:Y:S01]  /*7810*/  IMAD.U32 R4, RZ, RZ, UR8 ;  /* 0x00000008ff047e24 */ /* 0x000fe2000f8e00ff */
[----:B-----5:R-:W-:Y:S01]  /*7820*/  MOV R7, UR7 ;  /* 0x0000000700077c02 */ /* 0x020fe20008000f00 */
[----:B------:R-:W-:Y:S01]  /*7830*/  IMAD.U32 R6, RZ, RZ, UR6 ;  /* 0x00000006ff067e24 */ /* 0x000fe2000f8e00ff */
[----:B--2---:R-:W-:Y:S01]  /*7840*/  MOV R11, UR5 ;  /* 0x00000005000b7c02 */ /* 0x004fe20008000f00 */
[----:B------:R-:W-:Y:S02]  /*7850*/  IMAD.U32 R10, RZ, RZ, UR4 ;  /* 0x00000004ff0a7e24 */ /* 0x000fe4000f8e00ff */
[----:B------:R-:W-:Y:S07]  /*7860*/  LEPC R20, `(.L_x_128) ;  /* 0x000000001014794e */ /* 0x000fee0000000000 */
[----:B-1--4-:R-:W-:Y:S05]  /*7870*/  CALL.ABS.NOINC R2 ;  /* 0x0000000002007343 */ /* 0x012fea0003c00000 */
.L_x_128:
[----:B------:R-:W-:Y:S05]  /*7880*/  WARPSYNC.ALL ;  /* 0x0000000000007948 */ /* 0x000fea0003800000 */
[----:B------:R-:W-:Y:S01]  /*7890*/  R2UR UR4, R39 ;  /* 0x00000000270472ca */ /* 0x000fe200000e0000 */
[--C-:B-1----:R-:W-:Y:S01]  /*78a0*/  HADD2.F32 R40, -RZ, R48.reuse.H0_H0 ;  /* 0x20000030ff287230 */ /* 0x102fe20000004100 */
[----:B------:R-:W1:Y:S01]  /*78b0*/  S2R R99, SR_CgaCtaId ;  /* 0x0000000000637919 */ /* 0x000e620000008800 */
[----:B------:R-:W-:Y:S01]  /*78c0*/  HADD2.F32 R43, -RZ, R48.H1_H1 ;  /* 0x30000030ff2b7230 */ /* 0x000fe20000004100 */
[----:B------:R-:W-:Y:S01]  /*78d0*/  ISETP.NE.AND P6, PT, R97, RZ, PT ;  /* 0x000000ff6100720c */ /* 0x000fe20003fc5270 */
[----:B------:R-:W-:Y:S01]  /*78e0*/  HADD2.F32 R42, -RZ, R49.H1_H1 ;  /* 0x30000031ff2a7230 */ /* 0x000fe20000004100 */
[----:B------:R-:W-:Y:S01]  /*78f0*/  ISETP.NE.AND P0, PT, R96, RZ, PT ;  /* 0x000000ff6000720c */ /* 0x000fe20003f05270 */
[--C-:B------:R-:W-:Y:S01]  /*7900*/  HADD2.F32 R44, -RZ, R50.reuse.H1_H1 ;  /* 0x30000032ff2c7230 */ /* 0x100fe20000004100 */
[----:B------:R-:W-:Y:S01]  /*7910*/  MOV R61, UR46 ;  /* 0x0000002e003d7c02 */ /* 0x000fe20008000f00 */
[----:B------:R-:W-:Y:S01]  /*7920*/  HADD2.F32 R45, -RZ, R59.H0_H0 ;  /* 0x2000003bff2d7230 */ /* 0x000fe20000004100 */
[----:B------:R-:W-:Y:S01]  /*7930*/  BSSY.RECONVERGENT B0, `(.L_x_129) ;  /* 0x0000088000007945 */ /* 0x000fe20003800200 */
[----:B------:R-:W-:Y:S02]  /*7940*/  LEA R62, R47, UR44, 0x3 ;  /* 0x0000002c2f3e7c11 */ /* 0x000fe4000f8e18ff */
[----:B----4-:R-:W3:Y:S04]  /*7950*/  LDTM.x32 R4, tmem[UR4+0x20] ;  /* 0x00002004000479ee */ /* 0x010ee800082c0000 */
[----:B------:R-:W-:Y:S04]  /*7960*/  @P6 LEA R61, R61, UR44, 0x3 ;  /* 0x0000002c3d3d6c11 */ /* 0x000fe8000f8e18ff */
[----:B------:R-:W-:Y:S02]  /*7970*/  @P6 IADD3 R104, PT, PT, R61, 0xa0, RZ ;  /* 0x000000a03d686810 */ /* 0x000fe40007ffe0ff */
[----:B------:R-:W-:Y:S01]  /*7980*/  @P6 SHF.L.U32 R61, R91, 0x1f, RZ ;  /* 0x0000001f5b3d6819 */ /* 0x000fe200000006ff */
[C---:B---3--:R-:W-:Y:S01]  /*7990*/  FMUL R0, R38.reuse, R4 ;  /* 0x0000000426007220 */ /* 0x048fe20000400000 */
[C---:B------:R-:W-:Y:S01]  /*79a0*/  FMUL R2, R38.reuse, R5 ;  /* 0x0000000526027220 */ /* 0x040fe20000400000 */
[C---:B------:R-:W-:Y:S01]  /*79b0*/  FMUL R3, R38.reuse, R6 ;  /* 0x0000000626037220 */ /* 0x040fe20000400000 */
[C---:B------:R-:W-:Y:S01]  /*79c0*/  FMUL R7, R38.reuse, R7 ;  /* 0x0000000726077220 */ /* 0x040fe20000400000 */
[C---:B------:R-:W-:Y:S01]  /*79d0*/  FFMA R0, R41.reuse, R40, R0 ;  /* 0x0000002829007223 */ /* 0x040fe20000000000 */
[----:B------:R-:W-:Y:S02]  /*79e0*/  HADD2.F32 R40, -RZ, R49.H0_H0 ;  /* 0x20000031ff287230 */ /* 0x000fe40000004100 */
[C---:B------:R-:W-:Y:S01]  /*79f0*/  FFMA R2, R41.reuse, R43, R2 ;  /* 0x0000002b29027223 */ /* 0x040fe20000000002 */
[C---:B------:R-:W-:Y:S01]  /*7a00*/  FMUL R4, R38.reuse, R8 ;  /* 0x0000000826047220 */ /* 0x040fe20000400000 */
[--C-:B------:R-:W-:Y:S02]  /*7a10*/  HADD2.F32 R43, -RZ, R51.reuse.H0_H0 ;  /* 0x20000033ff2b7230 */ /* 0x100fe40000004100 */
[----:B------:R-:W-:Y:S01]  /*7a20*/  FMUL R5, R38, R9 ;  /* 0x0000000926057220 */ /* 0x000fe20000400000 */
[C---:B------:R-:W-:Y:S01]  /*7a30*/  FFMA R3, R41.reuse, R40, R3 ;  /* 0x0000002829037223 */ /* 0x040fe20000000003 */
[----:B------:R-:W-:Y:S01]  /*7a40*/  HADD2.F32 R40, -RZ, R50.H0_H0 ;  /* 0x20000032ff287230 */ /* 0x000fe20000004100 */
[----:B------:R-:W-:Y:S01]  /*7a50*/  F2FP.F16.F32.PACK_AB R52, R2, R0 ;  /* 0x000000000234723e */ /* 0x000fe200000000ff */
[C---:B------:R-:W-:Y:S01]  /*7a60*/  FFMA R7, R41.reuse, R42, R7 ;  /* 0x0000002a29077223 */ /* 0x040fe20000000007 */
[----:B------:R-:W-:Y:S02]  /*7a70*/  HADD2.F32 R42, -RZ, R51.H1_H1 ;  /* 0x30000033ff2a7230 */ /* 0x000fe40000004100 */
[C---:B------:R-:W-:Y:S01]  /*7a80*/  FMUL R6, R38.reuse, R10 ;  /* 0x0000000a26067220 */ /* 0x040fe20000400000 */
[C---:B------:R-:W-:Y:S01]  /*7a90*/  FFMA R4, R41.reuse, R40, R4 ;  /* 0x0000002829047223 */ /* 0x040fe20000000004 */
[----:B------:R-:W-:Y:S01]  /*7aa0*/  FFMA R5, R41, R44, R5 ;  /* 0x0000002c29057223 */ /* 0x000fe20000000005 */
[----:B------:R-:W-:Y:S01]  /*7ab0*/  F2FP.F16.F32.PACK_AB R53, R7, R3 ;  /* 0x000000030735723e */ /* 0x000fe200000000ff */
[----:B------:R-:W-:Y:S01]  /*7ac0*/  FFMA R6, R41, R43, R6 ;  /* 0x0000002b29067223 */ /* 0x000fe20000000006 */
[C---:B------:R-:W-:Y:S01]  /*7ad0*/  FMUL R11, R38.reuse, R11 ;  /* 0x0000000b260b7220 */ /* 0x040fe20000400000 */
[--C-:B------:R-:W-:Y:S01]  /*7ae0*/  HADD2.F32 R40, -RZ, R56.reuse.H0_H0 ;  /* 0x20000038ff287230 */ /* 0x100fe20000004100 */
[----:B------:R-:W-:Y:S01]  /*7af0*/  F2FP.F16.F32.PACK_AB R54, R5, R4 ;  /* 0x000000040536723e */ /* 0x000fe200000000ff */
[C---:B------:R-:W-:Y:S01]  /*7b00*/  FMUL R8, R38.reuse, R12 ;  /* 0x0000000c26087220 */ /* 0x040fe20000400000 */
[C---:B------:R-:W-:Y:S01]  /*7b10*/  FFMA R11, R41.reuse, R42, R11 ;  /* 0x0000002a290b7223 */ /* 0x040fe2000000000b */
[----:B------:R-:W-:Y:S02]  /*7b20*/  HADD2.F32 R42, -RZ, R56.H1_H1 ;  /* 0x30000038ff2a7230 */ /* 0x000fe40000004100 */
[C---:B------:R-:W-:Y:S01]  /*7b30*/  FMUL R9, R38.reuse, R13 ;  /* 0x0000000d26097220 */ /* 0x040fe20000400000 */
[--C-:B------:R-:W-:Y:S02]  /*7b40*/  HADD2.F32 R43, -RZ, R57.reuse.H0_H0 ;  /* 0x20000039ff2b7230 */ /* 0x100fe40000004100 */
[----:B------:R-:W-:Y:S01]  /*7b50*/  FFMA R8, R41, R40, R8 ;  /* 0x0000002829087223 */ /* 0x000fe20000000008 */
[----:B------:R-:W-:Y:S01]  /*7b60*/  F2FP.F16.F32.PACK_AB R55, R11, R6 ;  /* 0x000000060b37723e */ /* 0x000fe200000000ff */
[----:B------:R-:W-:Y:S01]  /*7b70*/  FFMA R9, R41, R42, R9 ;  /* 0x0000002a29097223 */ /* 0x000fe20000000009 */
[C---:B------:R-:W-:Y:S01]  /*7b80*/  FMUL R10, R38.reuse, R14 ;  /* 0x0000000e260a7220 */ /* 0x040fe20000400000 */
[----:B------:R-:W-:Y:S02]  /*7b90*/  HADD2.F32 R40, -RZ, R57.H1_H1 ;  /* 0x30000039ff287230 */ /* 0x000fe40000004100 */
[C---:B------:R-:W-:Y:S01]  /*7ba0*/  FMUL R15, R38.reuse, R15 ;  /* 0x0000000f260f7220 */ /* 0x040fe20000400000 */
[----:B------:R3:W-:Y:S01]  /*7bb0*/  STS.128 [R94+0x2000], R52 ;  /* 0x002000345e007388 */ /* 0x0007e20000000c00 */
[----:B------:R-:W-:Y:S01]  /*7bc0*/  F2FP.F16.F32.PACK_AB R68, R9, R8 ;  /* 0x000000080944723e */ /* 0x000fe200000000ff */
[C---:B------:R-:W-:Y:S01]  /*7bd0*/  FFMA R10, R41.reuse, R43, R10 ;  /* 0x0000002b290a7223 */ /* 0x040fe2000000000a */
[--C-:B------:R-:W-:Y:S02]  /*7be0*/  HADD2.F32 R43, -RZ, R58.reuse.H0_H0 ;  /* 0x2000003aff2b7230 */ /* 0x100fe40000004100 */
[----:B------:R-:W-:Y:S01]  /*7bf0*/  FFMA R15, R41, R40, R15 ;  /* 0x00000028290f7223 */ /* 0x000fe2000000000f */
[C---:B------:R-:W-:Y:S01]  /*7c00*/  FMUL R12, R38.reuse, R16 ;  /* 0x00000010260c7220 */ /* 0x040fe20000400000 */
[----:B------:R-:W-:Y:S02]  /*7c10*/  HADD2.F32 R42, -RZ, R58.H1_H1 ;  /* 0x3000003aff2a7230 */ /* 0x000fe40000004100 */
[C---:B------:R-:W-:Y:S01]  /*7c20*/  FMUL R13, R38.reuse, R17 ;  /* 0x00000011260d7220 */ /* 0x040fe20000400000 */
[C---:B------:R-:W-:Y:S01]  /*7c30*/  FMUL R14, R38.reuse, R18 ;  /* 0x00000012260e7220 */ /* 0x040fe20000400000 */
[----:B------:R-:W-:Y:S01]  /*7c40*/  F2FP.F16.F32.PACK_AB R69, R15, R10 ;  /* 0x0000000a0f45723e */ /* 0x000fe200000000ff */
[C---:B------:R-:W-:Y:S01]  /*7c50*/  FFMA R12, R41.reuse, R43, R12 ;  /* 0x0000002b290c7223 */ /* 0x040fe2000000000c */
[----:B------:R-:W-:Y:S02]  /*7c60*/  HADD2.F32 R40, -RZ, R59.H1_H1 ;  /* 0x3000003bff287230 */ /* 0x000fe40000004100 */
[C---:B------:R-:W-:Y:S01]  /*7c70*/  FFMA R13, R41.reuse, R42, R13 ;  /* 0x0000002a290d7223 */ /* 0x040fe2000000000d */
[C---:B------:R-:W-:Y:S01]  /*7c80*/  FMUL R19, R38.reuse, R19 ;  /* 0x0000001326137220 */ /* 0x040fe20000400000 */
[--C-:B------:R-:W-:Y:S02]  /*7c90*/  HADD2.F32 R43, -RZ, R64.reuse.H0_H0 ;  /* 0x20000040ff2b7230 */ /* 0x100fe40000004100 */
[C---:B------:R-:W-:Y:S01]  /*7ca0*/  FMUL R16, R38.reuse, R20 ;  /* 0x0000001426107220 */ /* 0x040fe20000400000 */
[----:B------:R-:W-:Y:S02]  /*7cb0*/  HADD2.F32 R42, -RZ, R64.H1_H1 ;  /* 0x30000040ff2a7230 */ /* 0x000fe40000004100 */
[C---:B------:R-:W-:Y:S01]  /*7cc0*/  FMUL R17, R38.reuse, R21 ;  /* 0x0000001526117220 */ /* 0x040fe20000400000 */
[C---:B------:R-:W-:Y:S01]  /*7cd0*/  FFMA R14, R41.reuse, R45, R14 ;  /* 0x0000002d290e7223 */ /* 0x040fe2000000000e */
[C---:B------:R-:W-:Y:S01]  /*7ce0*/  FFMA R19, R41.reuse, R40, R19 ;  /* 0x0000002829137223 */ /* 0x040fe20000000013 */
[--C-:B------:R-:W-:Y:S02]  /*7cf0*/  HADD2.F32 R45, -RZ, R65.reuse.H0_H0 ;  /* 0x20000041ff2d7230 */ /* 0x100fe40000004100 */
[C---:B------:R-:W-:Y:S01]  /*7d00*/  FFMA R16, R41.reuse, R43, R16 ;  /* 0x0000002b29107223 */ /* 0x040fe20000000010 */
[C---:B------:R-:W-:Y:S01]  /*7d10*/  FMUL R18, R38.reuse, R22 ;  /* 0x0000001626127220 */ /* 0x040fe20000400000 */
[----:B------:R-:W-:Y:S02]  /*7d20*/  HADD2.F32 R40, -RZ, R65.H1_H1 ;  /* 0x30000041ff287230 */ /* 0x000fe40000004100 */
[C---:B------:R-:W-:Y:S01]  /*7d30*/  FFMA R17, R41.reuse, R42, R17 ;  /* 0x0000002a29117223 */ /* 0x040fe20000000011 */
[C---:B------:R-:W-:Y:S01]  /*7d40*/  FMUL R23, R38.reuse, R23 ;  /* 0x0000001726177220 */ /* 0x040fe20000400000 */
[--C-:B------:R-:W-:Y:S02]  /*7d50*/  HADD2.F32 R42, -RZ, R66.reuse.H0_H0 ;  /* 0x20000042ff2a7230 */ /* 0x100fe40000004100 */
[C---:B------:R-:W-:Y:S01]  /*7d60*/  FMUL R20, R38.reuse, R24 ;  /* 0x0000001826147220 */ /* 0x040fe20000400000 */
[C---:B------:R-:W-:Y:S01]  /*7d70*/  FFMA R18, R41.reuse, R45, R18 ;  /* 0x0000002d29127223 */ /* 0x040fe20000000012 */
        /* <DEDUP_REMOVED lines=11> */
[----:B------:R-:W-:Y:S01]  /*7e30*/  FFMA R27, R41, R42, R27 ;  /* 0x0000002a291b7223 */ /* 0x000fe2000000001b */
        /* <DEDUP_REMOVED lines=17> */
[--C-:B------:R-:W-:Y:S02]  /*7f50*/  HADD2.F32 R45, -RZ, R75.reuse.H0_H0 ;  /* 0x2000004bff2d7230 */ /* 0x100fe40000004100 */
[C---:B------:R-:W-:Y:S01]  /*7f60*/  FMUL R30, R38.reuse, R34 ;  /* 0x00000022261e7220 */ /* 0x040fe20000400000 */
[----:B------:R-:W-:Y:S02]  /*7f70*/  HADD2.F32 R44, -RZ, R75.H1_H1 ;  /* 0x3000004bff2c7230 */ /* 0x000fe40000004100 */
[----:B------:R-:W-:Y:S01]  /*7f80*/  FFMA R31, R41, R40, R31 ;  /* 0x00000028291f7223 */ /* 0x000fe2000000001f */
[----:B------:R-:W-:Y:S01]  /*7f90*/  FMUL R35, R38, R35 ;  /* 0x0000002326237220 */ /* 0x000fe20000400000 */
[----:B---3--:R-:W-:Y:S01]  /*7fa0*/  F2FP.F16.F32.PACK_AB R52, R17, R16 ;  /* 0x000000101134723e */ /* 0x008fe200000000ff */
        /* <DEDUP_REMOVED lines=11> */
[----:B------:R-:W-:Y:S02]  /*8060*/  F2FP.F16.F32.PACK_AB R103, R35, R30 ;  /* 0x0000001e2367723e */ /* 0x000fe400000000ff */
[----:B-1----:R-:W-:Y:S03]  /*8070*/  @P6 PRMT R104, R99, 0x654, R104 ;  /* 0x0000065463686816 */ /* 0x002fe60000000068 */
[----:B------:R4:W-:Y:S01]  /*8080*/  STS.128 [R88+0x2030], R100 ;  /* 0x0020306458007388 */ /* 0x0009e20000000c00 */
[----:B------:R-:W-:Y:S01]  /*8090*/  @!PT LDS RZ, [RZ] ;  /* 0x00000000fffff984 */ /* 0x000fe20000000800 */
[----:B------:R-:W-:Y:S01]  /*80a0*/  @!PT LDS RZ, [RZ] ;  /* 0x00000000fffff984 */ /* 0x000fe20000000800 */
[----:B------:R-:W-:Y:S01]  /*80b0*/  @!PT LDS RZ, [RZ] ;  /* 0x00000000fffff984 */ /* 0x000fe20000000800 */
[----:B------:R-:W-:Y:S01]  /*80c0*/  @!PT LDS RZ, [RZ] ;  /* 0x00000000fffff984 */ /* 0x000fe20000000800 */
[----:B------:R1:W-:Y:S07]  /*80d0*/  MEMBAR.ALL.CTA ;  /* 0x0000000000007992 */ /* 0x0003ee0000008000 */
[----:B-1----:R-:W1:Y:S02]  /*80e0*/  FENCE.VIEW.ASYNC.S ;  /* 0x00000000000073c6 */ /* 0x002e640000000000 */
[----:B-1----:R-:W-:Y:S06]  /*80f0*/  BAR.SYNC.DEFER_BLOCKING 0x1, 0x80 ;  /* 0x0042000000007b1d */ /* 0x002fec0000010000 */
[----:B------:R-:W-:Y:S05]  /*8100*/  @P0 BRA `(.L_x_130) ;  /* 0x0000000000280947 */ /* 0x000fea0003800000 */
[----:B------:R-:W1:Y:S01]  /*8110*/  LDCU.64 UR6, c[0x0][0x348] ;  /* 0x00006900ff0677ac */ /* 0x000e620008000a00 */
[----:B------:R-:W-:Y:S02]  /*8120*/  UIADD3 UR9, UPT, UPT, UR49, 0x20, URZ ;  /* 0x0000002031097890 */ /* 0x000fe4000fffe0ff */
[----:B------:R-:W-:Y:S01]  /*8130*/  UIADD3 UR8, UPT, UPT, UR44, 0x2200, URZ ;  /* 0x000022002c087890 */ /* 0x000fe2000fffe0ff */
[----:B------:R-:W-:Y:S01]  /*8140*/  UMOV UR10, UR50 ;  /* 0x00000032000a7c82 */ /* 0x000fe20008000000 */
[----:B------:R-:W-:Y:S01]  /*8150*/  UMOV UR11, UR36 ;  /* 0x00000024000b7c82 */ /* 0x000fe20008000000 */
[----:B-1----:R-:W-:Y:S04]  /*8160*/  UIADD3 UR4, UP0, UPT, UR6, 0x680, URZ ;  /* 0x0000068006047890 */ /* 0x002fe8000ff1e0ff */
[----:B------:R-:W-:Y:S09]  /*8170*/  UIADD3.X UR5, UPT, UPT, URZ, UR7, URZ, UP0, !UPT ;  /* 0x00000007ff057290 */ /* 0x000ff200087fe4ff */
[----:B------:R1:W-:Y:S01]  /*8180*/  UTMASTG.3D [UR8], [UR4] ;  /* 0x00000008040073b5 */ /* 0x0003e20008010000 */
[----:B------:R0:W-:Y:S01]  /*8190*/  UTMACMDFLUSH ;  /* 0x00000000000079b7 */ /* 0x0001e20000000000 */
[----:B-1----:R-:W-:Y:S04]  /*81a0*/  DEPBAR.LE SB0, 0x1 ;  /* 0x000080400000791a */ /* 0x002fe80000000000 */
.L_x_130:
[----:B------:R-:W-:Y:S05]  /*81b0*/  BSYNC.RECONVERGENT B0 ;  /* 0x0000000000007941 */ /* 0x000fea0003800200 */
.L_x_129:
[----:B------:R-:W-:Y:S01]  /*81c0*/  BAR.SYNC.DEFER_BLOCKING 0x1, 0x80 ;  /* 0x0042000000007b1d */ /* 0x000fe20000010000 */
[----:B------:R-:W-:Y:S04]  /*81d0*/  UIADD3 UR4, UPT, UPT, UR46, 0x1, URZ ;  /* 0x000000012e047890 */ /* 0x000fe8000fffe0ff */
[----:B------:R-:W-:Y:S04]  /*81e0*/  UISETP.NE.AND UP0, UPT, UR4, 0x4, UPT ;  /* 0x000000040400788c */ /* 0x000fe8000bf05270 */
[----:B------:R-:W-:Y:S01]  /*81f0*/  USEL UR45, UR4, URZ, UP0 ;  /* 0x000000ff042d7287 */ /* 0x000fe20008000000 */
[----:B------:R1:W-:Y:S01]  /*8200*/  @P6 SYNCS.ARRIVE.TRANS64.RED.A1T0 RZ, [R104+URZ], RZ ;  /* 0x000000ff68ff69a7 */ /* 0x0003e200081004ff */
[----:B------:R-:W-:Y:S01]  /*8210*/  BSSY B1, `(.L_x_131) ;  /* 0x0000017000017945 */ /* 0x000fe20003800000 */
[----:B------:R-:W3:Y:S02]  /*8220*/  @P6 SYNCS.PHASECHK.TRANS64.TRYWAIT P0, [R62+URZ+0x80], R61 ;  /* 0x0000803d3e0065a7 */ /* 0x000ee400080011ff */
[----:B---3--:R-:W-:Y:S01]  /*8230*/  @P6 SEL R46, RZ, 0x1, !P0 ;  /* 0x00000001ff2e6807 */ /* 0x008fe20004000000 */
[----:B-1----:R-:W-:Y:S06]  /*8240*/  @!P6 BRA `(.L_x_132) ;  /* 0x00000000004ce947 */ /* 0x002fec0003800000 */
        /* <DEDUP_REMOVED lines=9> */
[----:B------:R-:W-:Y:S04]  /*82e0*/  SHF.L.U32 R5, R91, 0x1f, RZ ;  /* 0x0000001f5b057819 */ /* 0x000fe800000006ff */
[----:B------:R-:W1:Y:S02]  /*82f0*/  SYNCS.PHASECHK.TRANS64.TRYWAIT P0, [R62+URZ+0x80], R5 ;  /* 0x000080053e0075a7 */ /* 0x000e6400080011ff */
[----:B-1----:R-:W-:Y:S05]  /*8300*/  @!P0 BRA `(.L_x_135) ;  /* 0x0000002800248947 */ /* 0x002fea0003800000 */
.L_x_134:
[----:B------:R-:W-:Y:S05]  /*8310*/  BSYNC B0 ;  /* 0x0000000000007941 */ /* 0x000fea0003800000 */
.L_x_133:
[----:B------:R-:W-:Y:S02]  /*8320*/  ISETP.NE.AND P0, PT, R60, RZ, PT ;  /* 0x000000ff3c00720c */ /* 0x000fe40003f05270 */
[----:B------:R-:W-:Y:S11]  /*8330*/  IADD3 R47, PT, PT, R47, 0x1, RZ ;  /* 0x000000012f2f7810 */ /* 0x000ff60007ffe0ff */
[----:B------:R3:W1:Y:S04]  /*8340*/  @P0 LDS.128 R48, [R4] ;  /* 0x0000000004300984 */ /* 0x0006680000000c00 */
[----:B------:R3:W1:Y:S04]  /*8350*/  @P0 LDS.128 R56, [R3+0x10] ;  /* 0x0000100003380984 */ /* 0x0006680000000c00 */
[----:B------:R3:W1:Y:S04]  /*8360*/  @P0 LDS.128 R64, [R2+0x20] ;  /* 0x0000200002400984 */ /* 0x0006680000000c00 */
[----:B------:R3:W1:Y:S02]  /*8370*/  @P0 LDS.128 R72, [R0+0x30] ;  /* 0x0000300000480984 */ /* 0x0006640000000c00 */
.L_x_132:
[----:B------:R-:W-:Y:S05]  /*8380*/  BSYNC B1 ;  /* 0x0000000000017941 */ /* 0x000fea0003800000 */
.L_x_131:
[----:B---3--:R-:W-:Y:S05]  /*8390*/  VIADD R0, R39, 0x40 ;  /* 0x0000004027007836 */ /* 0x008fea0000000000 */
[----:B------:R-:W-:Y:S04]  /*83a0*/  SHF.R.U32.HI R0, RZ, 0x15, R0 ;  /* 0x00000015ff007819 */ /* 0x000fe80000011600 */
[----:B------:R-:W-:Y:S11]  /*83b0*/  LOP3.LUT P0, RZ, R0, 0x3, R81, 0x48, !PT ;  /* 0x0000000300ff7812 */ /* 0x000ff60007804851 */
[----:B------:R-:W-:Y:S02]  /*83c0*/  @!UPT UIADD3 URZ, UPT, UPT, URZ, URZ, URZ ;  /* 0x000000fffffff290 */ /* 0x000fe4000fffe0ff */
[----:B------:R-:W-:Y:S05]  /*83d0*/  @!P0 BRA `(.L_x_136) ;  /* 0x0000000000408947 */ /* 0x000fea0003800000 */
[----:B------:R-:W1:Y:S01]  /*83e0*/  LDCU.64 UR8, c[0x4][0x70] ;  /* 0x01000e00ff0877ac */ /* 0x000e620008000a00 */
[----:B------:R-:W-:Y:S01]  /*83f0*/  MOV R3, 0x0 ;  /* 0x0000000000037802 */ /* 0x000fe20000000f00 */
[----:B------:R-:W-:Y:S02]  /*8400*/  HFMA2 R12, -RZ, RZ, 0, 5.9604644775390625e-08 ;  /* 0x00000001ff0c7431 */ /* 0x000fe400000001ff */
[----:B------:R-:W-:Y:S02]  /*8410*/  IMAD.MOV.U32 R8, RZ, RZ, 0x192 ;  /* 0x00000192ff087424 */ /* 0x000fe400078e00ff */
[----:B------:R-:W-:Y:S01]  /*8420*/  IMAD.MOV.U32 R13, RZ, RZ, RZ ;  /* 0x000000ffff0d7224 */ /* 0x000fe200078e00ff */
[----:B------:R-:W3:Y:S01]  /*8430*/  LDCU.64 UR6, c[0x4][0x78] ;  /* 0x01000f00ff0677ac */ /* 0x000ee20008000a00 */
[----:B------:R-:W2:Y:S01]  /*8440*/  LDC.64 R2, c[0x4][R3] ;  /* 0x0100000003027b82 */ /* 0x000ea20000000a00 */
[----:B------:R-:W5:Y:S01]  /*8450*/  LDCU.64 UR4, c[0x4][0x10] ;  /* 0x01000200ff0477ac */ /* 0x000f620008000a00 */
[----:B-1----:R-:W-:Y:S01]  /*8460*/  MOV R5, UR9 ;  /* 0x0000000900057c02 */ /* 0x002fe20008000f00 */
[----:B------:R-:W-:Y:S01]  /*8470*/  IMAD.U32 R4, RZ, RZ, UR8 ;  /* 0x00000008ff047e24 */ /* 0x000fe2000f8e00ff */
[----:B---3--:R-:W-:Y:S01]  /*8480*/  MOV R7, UR7 ;  /* 0x0000000700077c02 */ /* 0x008fe20008000f00 */
[----:B------:R-:W-:Y:S01]  /*8490*/  IMAD.U32 R6, RZ, RZ, UR6 ;  /* 0x00000006ff067e24 */ /* 0x000fe2000f8e00ff */
[----:B-----5:R-:W-:Y:S01]  /*84a0*/  MOV R11, UR5 ;  /* 0x00000005000b7c02 */ /* 0x020fe20008000f00 */
[----:B------:R-:W-:Y:S02]  /*84b0*/  IMAD.U32 R10, RZ, RZ, UR4 ;  /* 0x00000004ff0a7e24 */ /* 0x000fe4000f8e00ff */
[----:B------:R-:W-:Y:S07]  /*84c0*/  LEPC R20, `(.L_x_136) ;  /* 0x000000001014794e */ /* 0x000fee0000000000 */
[----:B--2-4-:R-:W-:Y:S05]  /*84d0*/  CALL.ABS.NOINC R2 ;  /* 0x0000000002007343 */ /* 0x014fea0003c00000 */
.L_x_136:
[----:B------:R-:W-:Y:S05]  /*84e0*/  WARPSYNC.ALL ;  /* 0x0000000000007948 */ /* 0x000fea0003800000 */
[----:B------:R-:W-:Y:S01]  /*84f0*/  R2UR UR4, R39 ;  /* 0x00000000270472ca */ /* 0x000fe200000e0000 */
[--C-:B-1----:R-:W-:Y:S01]  /*8500*/  HADD2.F32 R40, -RZ, R48.reuse.H0_H0 ;  /* 0x20000030ff287230 */ /* 0x102fe20000004100 */
[----:B------:R-:W-:Y:S01]  /*8510*/  ISETP.NE.AND P6, PT, R97, RZ, PT ;  /* 0x000000ff6100720c */ /* 0x000fe20003fc5270 */
[----:B------:R-:W-:Y:S01]  /*8520*/  HADD2.F32 R43, -RZ, R48.H1_H1 ;  /* 0x30000030ff2b7230 */ /* 0x000fe20000004100 */
[----:B------:R-:W-:Y:S01]  /*8530*/  ISETP.NE.AND P0, PT, R96, RZ, PT ;  /* 0x000000ff6000720c */ /* 0x000fe20003f05270 */
[----:B------:R-:W-:Y:S01]  /*8540*/  HADD2.F32 R42, -RZ, R49.H0_H0 ;  /* 0x20000031ff2a7230 */ /* 0x000fe20000004100 */
[----:B------:R-:W-:Y:S01]  /*8550*/  MOV R61, UR45 ;  /* 0x0000002d003d7c02 */ /* 0x000fe20008000f00 */
[--C-:B------:R-:W-:Y:S01]  /*8560*/  HADD2.F32 R45, -RZ, R51.reuse.H0_H0 ;  /* 0x20000033ff2d7230 */ /* 0x100fe20000004100 */
[----:B------:R-:W-:Y:S01]  /*8570*/  BSSY.RECONVERGENT B0, `(.L_x_137) ;  /* 0x0000089000007945 */ /* 0x000fe20003800200 */
[----:B------:R-:W-:Y:S04]  /*8580*/  HADD2.F32 R44, -RZ, R51.H1_H1 ;  /* 0x30000033ff2c7230 */ /* 0x000fe80000004100 */
[----:B------:R-:W1:Y:S02]  /*8590*/  LDTM.x32 R4, tmem[UR4+0x40] ;  /* 0x00004004000479ee */ /* 0x000e6400082c0000 */
[----:B------:R-:W-:Y:S02]  /*85a0*/  @P6 LEA R61, R61, UR44, 0x3 ;  /* 0x0000002c3d3d6c11 */ /* 0x000fe4000f8e18ff */
[----:B------:R-:W-:Y:S02]  /*85b0*/  @P6 SHF.L.U32 R104, R91, 0x1f, RZ ;  /* 0x0000001f5b686819 */ /* 0x000fe400000006ff */
[----:B------:R-:W-:Y:S02]  /*85c0*/  @P6 IADD3 R62, PT, PT, R61, 0xa0, RZ ;  /* 0x000000a03d3e6810 */ /* 0x000fe40007ffe0ff */
[----:B------:R-:W-:Y:S02]  /*85d0*/  LEA R61, R47, UR44, 0x3 ;  /* 0x0000002c2f3d7c11 */ /* 0x000fe4000f8e18ff */
[----:B------:R-:W-:Y:S01]  /*85e0*/  @P6 PRMT R62, R99, 0x654, R62 ;  /* 0x00000654633e6816 */ /* 0x000fe2000000003e */
[C---:B-1----:R-:W-:Y:S01]  /*85f0*/  FMUL R0, R38.reuse, R4 ;  /* 0x0000000426007220 */ /* 0x042fe20000400000 */
[C---:B------:R-:W-:Y:S01]  /*8600*/  FMUL R2, R38.reuse, R5 ;  /* 0x0000000526027220 */ /* 0x040fe20000400000 */
[C---:B------:R-:W-:Y:S01]  /*8610*/  FMUL R3, R38.reuse, R6 ;  /* 0x0000000626037220 */ /* 0x040fe20000400000 */
        /* <DEDUP_REMOVED lines=8> */
[----:B----4-:R-:W-:Y:S01]  /*86a0*/  F2FP.F16.F32.PACK_AB R68, R2, R0 ;  /* 0x000000000244723e */ /* 0x010fe200000000ff */
[C---:B------:R-:W-:Y:S01]  /*86b0*/  FFMA R7, R41.reuse, R40, R7 ;  /* 0x0000002829077223 */ /* 0x040fe20000000007 */
[----:B------:R-:W-:Y:S01]  /*86c0*/  FFMA R4, R41, R43, R4 ;  /* 0x0000002b29047223 */ /* 0x000fe20000000004 */
[C---:B------:R-:W-:Y:S01]  /*86d0*/  FMUL R5, R38.reuse, R9 ;  /* 0x0000000926057220 */ /* 0x040fe20000400000 */
[C---:B------:R-:W-:Y:S01]  /*86e0*/  FMUL R6, R38.reuse, R10 ;  /* 0x0000000a26067220 */ /* 0x040fe20000400000 */
[C---:B------:R-:W-:Y:S01]  /*86f0*/  FMUL R11, R38.reuse, R11 ;  /* 0x0000000b260b7220 */ /* 0x040fe20000400000 */
[--C-:B------:R-:W-:Y:S01]  /*8700*/  HADD2.F32 R40, -RZ, R56.reuse.H0_H0 ;  /* 0x20000038ff287230 */ /* 0x100fe20000004100 */
[----:B------:R-:W-:Y:S01]  /*8710*/  F2FP.F16.F32.PACK_AB R69, R7, R3 ;  /* 0x000000030745723e */ /* 0x000fe200000000ff */
[C---:B------:R-:W-:Y:S01]  /*8720*/  FFMA R5, R41.reuse, R42, R5 ;  /* 0x0000002a29057223 */ /* 0x040fe20000000005 */
[C---:B------:R-:W-:Y:S01]  /*8730*/  FFMA R6, R41.reuse, R45, R6 ;  /* 0x0000002d29067223 */ /* 0x040fe20000000006 */
[----:B------:R-:W-:Y:S01]  /*8740*/  FFMA R11, R41, R44, R11 ;  /* 0x0000002c290b7223 */ /* 0x000fe2000000000b */
[C---:B------:R-:W-:Y:S01]  /*8750*/  FMUL R8, R38.reuse, R12 ;  /* 0x0000000c26087220 */ /* 0x040fe20000400000 */
[----:B------:R-:W-:Y:S01]  /*8760*/  HADD2.F32 R42, -RZ, R56.H1_H1 ;  /* 0x30000038ff2a7230 */ /* 0x000fe20000004100 */
[----:B------:R-:W-:Y:S01]  /*8770*/  F2FP.F16.F32.PACK_AB R70, R5, R4 ;  /* 0x000000040546723e */ /* 0x000fe200000000ff */
[C---:B------:R-:W-:Y:S01]  /*8780*/  FMUL R9, R38.reuse, R13 ;  /* 0x0000000d26097220 */ /* 0x040fe20000400000 */
[----:B------:R-:W-:Y:S01]  /*8790*/  F2FP.F16.F32.PACK_AB R71, R11, R6 ;  /* 0x000000060b47723e */ /* 0x000fe200000000ff */
[C---:B------:R-:W-:Y:S01]  /*87a0*/  FFMA R8, R41.reuse, R40, R8 ;  /* 0x0000002829087223 */ /* 0x040fe20000000008 */
[--C-:B------:R-:W-:Y:S02]  /*87b0*/  HADD2.F32 R43, -RZ, R57.reuse.H0_H0 ;  /* 0x20000039ff2b7230 */ /* 0x100fe40000004100 */
[----:B------:R-:W-:Y:S01]  /*87c0*/  FFMA R9, R41, R42, R9 ;  /* 0x0000002a29097223 */ /* 0x000fe20000000009 */
[C---:B------:R-:W-:Y:S01]  /*87d0*/  FMUL R10, R38.reuse, R14 ;  /* 0x0000000e260a7220 */ /* 0x040fe20000400000 */
[----:B------:R1:W-:Y:S01]  /*87e0*/  STS.128 [R94+0x4000], R68 ;  /* 0x004000445e007388 */ /* 0x0003e20000000c00 */
[----:B------:R-:W-:Y:S02]  /*87f0*/  HADD2.F32 R40, -RZ, R57.H1_H1 ;  /* 0x30000039ff287230 */ /* 0x000fe40000004100 */
[C---:B------:R-:W-:Y:S01]  /*8800*/  FMUL R15, R38.reuse, R15 ;  /* 0x0000000f260f7220 */ /* 0x040fe20000400000 */
[----:B------:R-:W-:Y:S01]  /*8810*/  F2FP.F16.F32.PACK_AB R52, R9, R8 ;  /* 0x000000080934723e */ /* 0x000fe200000000ff */
[C---:B------:R-:W-:Y:S01]  /*8820*/  FFMA R10, R41.reuse, R43, R10 ;  /* 0x0000002b290a7223 */ /* 0x040fe2000000000a */
[--C-:B------:R-:W-:Y:S02]  /*8830*/  HADD2.F32 R42, -RZ, R58.reuse.H0_H0 ;  /* 0x2000003aff2a7230 */ /* 0x100fe40000004100 */
        /* <DEDUP_REMOVED lines=60> */
[----:B-1----:R-:W-:Y:S01]  /*8c00*/  F2FP.F16.F32.PACK_AB R68, R17, R16 ;  /* 0x000000101144723e */ /* 0x002fe200000000ff */
        /* <DEDUP_REMOVED lines=31> */
.L_x_138:
[----:B------:R-:W-:Y:S05]  /*8e00*/  BSYNC.RECONVERGENT B0 ;  /* 0x0000000000007941 */ /* 0x000fea0003800200 */
.L_x_137:
[----:B------:R-:W-:Y:S01]  /*8e10*/  BAR.SYNC.DEFER_BLOCKING 0x1, 0x80 ;  /* 0x0042000000007b1d */ /* 0x000fe20000010000 */
[----:B------:R-:W-:Y:S04]  /*8e20*/  UIADD3 UR4, UPT, UPT, UR45, 0x1, URZ ;  /* 0x000000012d047890 */ /* 0x000fe8000fffe0ff */
[----:B------:R-:W-:Y:S04]  /*8e30*/  UISETP.NE.AND UP0, UPT, UR4, 0x4, UPT ;  /* 0x000000040400788c */ /* 0x000fe8000bf05270 */
[----:B------:R-:W-:Y:S01]  /*8e40*/  USEL UR46, UR4, URZ, UP0 ;  /* 0x000000ff042e7287 */ /* 0x000fe20008000000 */
[----:B------:R1:W-:Y:S01]  /*8e50*/  @P6 SYNCS.ARRIVE.TRANS64.RED.A1T0 RZ, [R62+URZ], RZ ;  /* 0x000000ff3eff69a7 */ /* 0x0003e200081004ff */
[----:B------:R-:W-:Y:S01]  /*8e60*/  BSSY B1, `(.L_x_139) ;  /* 0x0000017000017945 */ /* 0x000fe20003800000 */
[----:B------:R-:W4:Y:S02]  /*8e70*/  @P6 SYNCS.PHASECHK.TRANS64.TRYWAIT P0, [R61+URZ+0x80], R104 ;  /* 0x000080683d0065a7 */ /* 0x000f2400080011ff */
[----:B----4-:R-:W-:Y:S01]  /*8e80*/  @P6 SEL R46, RZ, 0x1, !P0 ;  /* 0x00000001ff2e6807 */ /* 0x010fe20004000000 */
        /* <DEDUP_REMOVED lines=13> */
.L_x_142:
[----:B------:R-:W-:Y:S05]  /*8f60*/  BSYNC B0 ;  /* 0x0000000000007941 */ /* 0x000fea0003800000 */
.L_x_141:
[----:B------:R-:W-:Y:S11]  /*8f70*/  ISETP.NE.AND P0, PT, R60, RZ, PT ;  /* 0x000000ff3c00720c */ /* 0x000ff60003f05270 */
[----:B------:R-:W-:Y:S02]  /*8f80*/  @!UPT UIADD3 URZ, UPT, UPT, URZ, URZ, URZ ;  /* 0x000000fffffff290 */ /* 0x000fe4000fffe0ff */
[----:B------:R4:W1:Y:S04]  /*8f90*/  @P0 LDS.128 R48, [R3] ;  /* 0x0000000003300984 */ /* 0x0008680000000c00 */
[----:B------:R4:W1:Y:S04]  /*8fa0*/  @P0 LDS.128 R56, [R2+0x10] ;  /* 0x0000100002380984 */ /* 0x0008680000000c00 */
[----:B------:R4:W1:Y:S04]  /*8fb0*/  @P0 LDS.128 R64, [R0+0x20] ;  /* 0x0000200000400984 */ /* 0x0008680000000c00 */
[----:B------:R4:W1:Y:S02]  /*8fc0*/  @P0 LDS.128 R72, [R47+0x30] ;  /* 0x000030002f480984 */ /* 0x0008640000000c00 */
.L_x_140:
[----:B------:R-:W-:Y:S05]  /*8fd0*/  BSYNC B1 ;  /* 0x0000000000017941 */ /* 0x000fea0003800000 */
.L_x_139:
[----:B----4-:R-:W-:Y:S05]  /*8fe0*/  VIADD R0, R39, 0x60 ;  /* 0x0000006027007836 */ /* 0x010fea0000000000 */
[----:B------:R-:W-:Y:S04]  /*8ff0*/  SHF.R.U32.HI R0, RZ, 0x15, R0 ;  /* 0x00000015ff007819 */ /* 0x000fe80000011600 */
[----:B------:R-:W-:Y:S11]  /*9000*/  LOP3.LUT P0, RZ, R0, 0x3, R81, 0x48, !PT ;  /* 0x0000000300ff7812 */ /* 0x000ff60007804851 */
[----:B------:R-:W-:Y:S02]  /*9010*/  @!UPT UIADD3 URZ, UPT, UPT, URZ, URZ, URZ ;  /* 0x000000fffffff290 */ /* 0x000fe4000fffe0ff */
[----:B------:R-:W-:Y:S05]  /*9020*/  @!P0 BRA `(.L_x_144) ;  /* 0x0000000000408947 */ /* 0x000fea0003800000 */
[----:B------:R-:W4:Y:S01]  /*9030*/  LDCU.64 UR8, c[0x4][0x70] ;  /* 0x01000e00ff0877ac */ /* 0x000f220008000a00 */
[----:B------:R-:W-:Y:S01]  /*9040*/  MOV R3, 0x0 ;  /* 0x0000000000037802 */ /* 0x000fe20000000f00 */
[----:B------:R-:W-:Y:S02]  /*9050*/  HFMA2 R12, -RZ, RZ, 0, 5.9604644775390625e-08 ;  /* 0x00000001ff0c7431 */ /* 0x000fe400000001ff */
[----:B------:R-:W-:Y:S02]  /*9060*/  IMAD.MOV.U32 R8, RZ, RZ, 0x192 ;  /* 0x00000192ff087424 */ /* 0x000fe400078e00ff */
[----:B------:R-:W-:Y:S01]  /*9070*/  IMAD.MOV.U32 R13, RZ, RZ, RZ ;  /* 0x000000ffff0d7224 */ /* 0x000fe200078e00ff */
[----:B------:R-:W5:Y:S01]  /*9080*/  LDCU.64 UR6, c[0x4][0x78] ;  /* 0x01000f00ff0677ac */ /* 0x000f620008000a00 */
[----:B------:R-:W2:Y:S01]  /*9090*/  LDC.64 R2, c[0x4][R3] ;  /* 0x0100000003027b82 */ /* 0x000ea20000000a00 */
[----:B------:R-:W3:Y:S01]  /*90a0*/  LDCU.64 UR4, c[0x4][0x10] ;  /* 0x01000200ff0477ac */ /* 0x000ee20008000a00 */
[----:B----4-:R-:W-:Y:S01]  /*90b0*/  MOV R5, UR9 ;  /* 0x0000000900057c02 */ /* 0x010fe20008000f00 */
[----:B-1----:R-:W-:Y:S01]  /*90c0*/  IMAD.U32 R4, RZ, RZ, UR8 ;  /* 0x00000008ff047e24 */ /* 0x002fe2000f8e00ff */
[----:B-----5:R-:W-:Y:S01]  /*90d0*/  MOV R7, UR7 ;  /* 0x0000000700077c02 */ /* 0x020fe20008000f00 */
[----:B------:R-:W-:Y:S01]  /*90e0*/  IMAD.U32 R6, RZ, RZ, UR6 ;  /* 0x00000006ff067e24 */ /* 0x000fe2000f8e00ff */
[----:B---3--:R-:W-:Y:S01]  /*90f0*/  MOV R11, UR5 ;  /* 0x00000005000b7c02 */ /* 0x008fe20008000f00 */
[----:B------:R-:W-:Y:S02]  /*9100*/  IMAD.U32 R10, RZ, RZ, UR4 ;  /* 0x00000004ff0a7e24 */ /* 0x000fe4000f8e00ff */
[----:B------:R-:W-:Y:S07]  /*9110*/  LEPC R20, `(.L_x_144) ;  /* 0x000000001014794e */ /* 0x000fee0000000000 */
[----:B--2---:R-:W-:Y:S05]  /*9120*/  CALL.ABS.NOINC R2 ;  /* 0x0000000002007343 */ /* 0x004fea0003c00000 */
.L_x_144:
[----:B------:R-:W-:Y:S01]  /*9130*/  ISETP.NE.AND P0, PT, R96, RZ, PT ;  /* 0x000000ff6000720c */ /* 0x000fe20003f05270 */
[----:B------:R-:W-:Y:S05]  /*9140*/  WARPSYNC.ALL ;  /* 0x0000000000007948 */ /* 0x000fea0003800000 */
[----:B------:R-:W-:Y:S01]  /*9150*/  R2UR UR4, R39 ;  /* 0x00000000270472ca */ /* 0x000fe200000e0000 */
[--C-:B-1----:R-:W-:Y:S01]  /*9160*/  HADD2.F32 R40, -RZ, R48.reuse.H0_H0 ;  /* 0x20000030ff287230 */ /* 0x102fe20000004100 */
[----:B------:R-:W-:Y:S01]  /*9170*/  IADD3 R98, PT, PT, R98, 0x110, RZ ;  /* 0x0000011062627810 */ /* 0x000fe20007ffe0ff */
[----:B------:R-:W-:Y:S01]  /*9180*/  HADD2.F32 R42, -RZ, R48.H1_H1 ;  /* 0x30000030ff2a7230 */ /* 0x000fe20000004100 */
[----:B------:R-:W-:Y:S01]  /*9190*/  BSSY.RECONVERGENT B0, `(.L_x_145) ;  /* 0x0000089000007945 */ /* 0x000fe20003800200 */
[--C-:B------:R-:W-:Y:S01]  /*91a0*/  HADD2.F32 R43, -RZ, R49.reuse.H0_H0 ;  /* 0x20000031ff2b7230 */ /* 0x100fe20000004100 */
[----:B------:R-:W-:Y:S01]  /*91b0*/  LOP3.LUT R98, R98, 0xfefffff8, RZ, 0xc0, !PT ;  /* 0xfefffff862627812 */ /* 0x000fe200078ec0ff */
[----:B------:R-:W-:Y:S02]  /*91c0*/  HADD2.F32 R44, -RZ, R49.H1_H1 ;  /* 0x30000031ff2c7230 */ /* 0x000fe40000004100 */
[--C-:B------:R-:W-:Y:S02]  /*91d0*/  HADD2.F32 R45, -RZ, R50.reuse.H0_H0 ;  /* 0x20000032ff2d7230 */ /* 0x100fe40000004100 */
[----:B------:R-:W-:Y:S02]  /*91e0*/  HADD2.F32 R46, -RZ, R50.H1_H1 ;  /* 0x30000032ff2e7230 */ /* 0x000fe40000004100 */
[----:B------:R-:W1:Y:S01]  /*91f0*/  LDTM.x32 R4, tmem[UR4+0x60] ;  /* 0x00006004000479ee */ /* 0x000e6200082c0000 */
[----:B------:R-:W-:Y:S01]  /*9200*/  NOP ;  /* 0x0000000000007918 */ /* 0x000fe20000000000 */
[----:B-1----:R1:W-:Y:S01]  /*9210*/  SYNCS.ARRIVE.TRANS64.RED.A1T0 RZ, [R98+URZ], RZ ;  /* 0x000000ff62ff79a7 */ /* 0x0023e200081004ff */
[--C-:B------:R-:W-:Y:S02]  /*9220*/  HADD2.F32 R47, -RZ, R51.reuse.H0_H0 ;  /* 0x20000033ff2f7230 */ /* 0x100fe40000004100 */
[----:B------:R-:W-:Y:S02]  /*9230*/  HADD2.F32 R48, -RZ, R51.H1_H1 ;  /* 0x30000033ff307230 */ /* 0x000fe40000004100 */
[--C-:B------:R-:W-:Y:S02]  /*9240*/  HADD2.F32 R49, -RZ, R56.reuse.H0_H0 ;  /* 0x20000038ff317230 */ /* 0x100fe40000004100 */
[----:B------:R-:W-:Y:S02]  /*9250*/  HADD2.F32 R51, -RZ, R56.H1_H1 ;  /* 0x30000038ff337230 */ /* 0x000fe40000004100 */
[--C-:B------:R-:W-:Y:S02]  /*9260*/  HADD2.F32 R50, -RZ, R57.reuse.H0_H0 ;  /* 0x20000039ff327230 */ /* 0x100fe40000004100 */
[----:B---3--:R-:W-:Y:S02]  /*9270*/  HADD2.F32 R52, -RZ, R57.H1_H1 ;  /* 0x30000039ff347230 */ /* 0x008fe40000004100 */
[--C-:B------:R-:W-:Y:S02]  /*9280*/  HADD2.F32 R53, -RZ, R58.reuse.H0_H0 ;  /* 0x2000003aff357230 */ /* 0x100fe40000004100 */
[----:B------:R-:W-:Y:S02]  /*9290*/  HADD2.F32 R54, -RZ, R58.H1_H1 ;  /* 0x3000003aff367230 */ /* 0x000fe40000004100 */
[--C-:B------:R-:W-:Y:S02]  /*92a0*/  HADD2.F32 R55, -RZ, R59.reuse.H0_H0 ;  /* 0x2000003bff377230 */ /* 0x100fe40000004100 */
[----:B------:R-:W-:Y:S02]  /*92b0*/  HADD2.F32 R56, -RZ, R59.H1_H1 ;  /* 0x3000003bff387230 */ /* 0x000fe40000004100 */
[--C-:B------:R-:W-:Y:S02]  /*92c0*/  HADD2.F32 R57, -RZ, R64.reuse.H0_H0 ;  /* 0x20000040ff397230 */ /* 0x100fe40000004100 */
[C---:B------:R-:W-:Y:S01]  /*92d0*/  FMUL R4, R38.reuse, R4 ;  /* 0x0000000426047220 */ /* 0x040fe20000400000 */
[C---:B------:R-:W-:Y:S01]  /*92e0*/  FMUL R5, R38.reuse, R5 ;  /* 0x0000000526057220 */ /* 0x040fe20000400000 */
[C---:B------:R-:W-:Y:S01]  /*92f0*/  FMUL R6, R38.reuse, R6 ;  /* 0x0000000626067220 */ /* 0x040fe20000400000 */
[C---:B------:R-:W-:Y:S01]  /*9300*/  FMUL R7, R38.reuse, R7 ;  /* 0x0000000726077220 */ /* 0x040fe20000400000 */
[C---:B------:R-:W-:Y:S01]  /*9310*/  FFMA R4, R41.reuse, R40, R4 ;  /* 0x0000002829047223 */ /* 0x040fe20000000004 */
[C---:B------:R-:W-:Y:S01]  /*9320*/  FFMA R5, R41.reuse, R42, R5 ;  /* 0x0000002a29057223 */ /* 0x040fe20000000005 */
[C---:B------:R-:W-:Y:S01]  /*9330*/  FFMA R6, R41.reuse, R43, R6 ;  /* 0x0000002b29067223 */ /* 0x040fe20000000006 */
[----:B------:R-:W-:Y:S01]  /*9340*/  FFMA R7, R41, R44, R7 ;  /* 0x0000002c29077223 */ /* 0x000fe20000000007 */
[C---:B------:R-:W-:Y:S01]  /*9350*/  FMUL R8, R38.reuse, R8 ;  /* 0x0000000826087220 */ /* 0x040fe20000400000 */
[C---:B------:R-:W-:Y:S01]  /*9360*/  FMUL R9, R38.reuse, R9 ;  /* 0x0000000926097220 */ /* 0x040fe20000400000 */
[----:B------:R-:W-:Y:S01]  /*9370*/  F2FP.F16.F32.PACK_AB R100, R5, R4 ;  /* 0x000000040564723e */ /* 0x000fe200000000ff */
[C---:B------:R-:W-:Y:S01]  /*9380*/  FMUL R10, R38.reuse, R10 ;  /* 0x0000000a260a7220 */ /* 0x040fe20000400000 */
[----:B------:R-:W-:Y:S01]  /*9390*/  F2FP.F16.F32.PACK_AB R101, R7, R6 ;  /* 0x000000060765723e */ /* 0x000fe200000000ff */
[C---:B------:R-:W-:Y:S01]  /*93a0*/  FFMA R8, R41.reuse, R45, R8 ;  /* 0x0000002d29087223 */ /* 0x040fe20000000008 */
[C---:B------:R-:W-:Y:S01]  /*93b0*/  FFMA R9, R41.reuse, R46, R9 ;  /* 0x0000002e29097223 */ /* 0x040fe20000000009 */
[----:B------:R-:W-:Y:S01]  /*93c0*/  FFMA R10, R41, R47, R10 ;  /* 0x0000002f290a7223 */ /* 0x000fe2000000000a */
[C---:B------:R-:W-:Y:S01]  /*93d0*/  FMUL R11, R38.reuse, R11 ;  /* 0x0000000b260b7220 */ /* 0x040fe20000400000 */
[C---:B------:R-:W-:Y:S01]  /*93e0*/  FMUL R0, R38.reuse, R12 ;  /* 0x0000000c26007220 */ /* 0x040fe20000400000 */
[C---:B------:R-:W-:Y:S01]  /*93f0*/  FMUL R2, R38.reuse, R13 ;  /* 0x0000000d26027220 */ /* 0x040fe20000400000 */
[----:B------:R-:W-:Y:S01]  /*9400*/  F2FP.F16.F32.PACK_AB R102, R9, R8 ;  /* 0x000000080966723e */ /* 0x000fe200000000ff */
[C---:B------:R-:W-:Y:S01]  /*9410*/  FFMA R11, R41.reuse, R48, R11 ;  /* 0x00000030290b7223 */ /* 0x040fe2000000000b */
[C---:B------:R-:W-:Y:S01]  /*9420*/  FFMA R0, R41.reuse, R49, R0 ;  /* 0x0000003129007223 */ /* 0x040fe20000000000 */
[C---:B------:R-:W-:Y:S01]  /*9430*/  FFMA R2, R41.reuse, R51, R2 ;  /* 0x0000003329027223 */ /* 0x040fe20000000002 */
[C---:B------:R-:W-:Y:S01]  /*9440*/  FMUL R3, R38.reuse, R14 ;  /* 0x0000000e26037220 */ /* 0x040fe20000400000 */
[C---:B------:R-:W-:Y:S01]  /*9450*/  FMUL R15, R38.reuse, R15 ;  /* 0x0000000f260f7220 */ /* 0x040fe20000400000 */
[C---:B------:R-:W-:Y:S01]  /*9460*/  FMUL R12, R38.reuse, R16 ;  /* 0x00000010260c7220 */ /* 0x040fe20000400000 */
[C---:B------:R-:W-:Y:S01]  /*9470*/  FMUL R13, R38.reuse, R17 ;  /* 0x00000011260d7220 */ /* 0x040fe20000400000 */
[C---:B------:R-:W-:Y:S01]  /*9480*/  FFMA R3, R41.reuse, R50, R3 ;  /* 0x0000003229037223 */ /* 0x040fe20000000003 */
[C---:B------:R-:W-:Y:S01]  /*9490*/  FMUL R14, R38.reuse, R18 ;  /* 0x00000012260e7220 */ /* 0x040fe20000400000 */
[----:B------:R-:W-:Y:S01]  /*94a0*/  FFMA R15, R41, R52, R15 ;  /* 0x00000034290f7223 */ /* 0x000fe2000000000f */
[C---:B------:R-:W-:Y:S01]  /*94b0*/  FMUL R19, R38.reuse, R19 ;  /* 0x0000001326137220 */ /* 0x040fe20000400000 */
[----:B------:R-:W-:Y:S01]  /*94c0*/  F2FP.F16.F32.PACK_AB R103, R11, R10 ;  /* 0x0000000a0b67723e */ /* 0x000fe200000000ff */
[C---:B------:R-:W-:Y:S01]  /*94d0*/  FFMA R12, R41.reuse, R53, R12 ;  /* 0x00000035290c7223 */ /* 0x040fe2000000000c */
[----:B------:R-:W-:Y:S02]  /*94e0*/  HADD2.F32 R58, -RZ, R64.H1_H1 ;  /* 0x30000040ff3a7230 */ /* 0x000fe40000004100 */
[C---:B------:R-:W-:Y:S01]  /*94f0*/  FMUL R16, R38.reuse, R20 ;  /* 0x0000001426107220 */ /* 0x040fe20000400000 */
[C---:B------:R-:W-:Y:S01]  /*9500*/  FFMA R13, R41.reuse, R54, R13 ;  /* 0x00000036290d7223 */ /* 0x040fe2000000000d */
[----:B------:R1:W-:Y:S01]  /*9510*/  STS.128 [R94+0x6000], R100 ;  /* 0x006000645e007388 */ /* 0x0003e20000000c00 */
[--C-:B------:R-:W-:Y:S02]  /*9520*/  HADD2.F32 R59, -RZ, R65.reuse.H0_H0 ;  /* 0x20000041ff3b7230 */ /* 0x100fe40000004100 */
[C---:B------:R-:W-:Y:S01]  /*9530*/  FMUL R17, R38.reuse, R21 ;  /* 0x0000001526117220 */ /* 0x040fe20000400000 */
[C---:B------:R-:W-:Y:S01]  /*9540*/  FFMA R14, R41.reuse, R55, R14 ;  /* 0x00000037290e7223 */ /* 0x040fe2000000000e */
[----:B------:R-:W-:Y:S02]  /*9550*/  HADD2.F32 R60, -RZ, R65.H1_H1 ;  /* 0x30000041ff3c7230 */ /* 0x000fe40000004100 */
[C---:B------:R-:W-:Y:S01]  /*9560*/  FMUL R18, R38.reuse, R22 ;  /* 0x0000001626127220 */ /* 0x040fe20000400000 */
[C---:B------:R-:W-:Y:S01]  /*9570*/  FFMA R19, R41.reuse, R56, R19 ;  /* 0x0000003829137223 */ /* 0x040fe20000000013 */
        /* <DEDUP_REMOVED lines=13> */
[----:B------:R-:W-:Y:S01]  /*9650*/  FMUL R27, R38, R27 ;  /* 0x0000001b261b7220 */ /* 0x000fe20000400000 */
[----:B------:R-:W-:Y:S01]  /*9660*/  F2FP.F16.F32.PACK_AB R104, R2, R0 ;  /* 0x000000000268723e */ /* 0x000fe200000000ff */
[----:B------:R-:W-:Y:S01]  /*9670*/  FFMA R20, R41, R61, R20 ;  /* 0x0000003d29147223 */ /* 0x000fe20000000014 */
[----:B------:R-:W-:Y:S01]  /*9680*/  F2FP.F16.F32.PACK_AB R105, R15, R3 ;  /* 0x000000030f69723e */ /* 0x000fe200000000ff */
[----:B------:R-:W-:Y:S01]  /*9690*/  HADD2.F32 R66, -RZ, R72.H1_H1 ;  /* 0x30000048ff427230 */ /* 0x000fe20000004100 */
[----:B------:R-:W-:Y:S01]  /*96a0*/  F2FP.F16.F32.PACK_AB R106, R13, R12 ;  /* 0x0000000c0d6a723e */ /* 0x000fe200000000ff */
[C---:B------:R-:W-:Y:S01]  /*96b0*/  FMUL R24, R38.reuse, R28 ;  /* 0x0000001c26187220 */ /* 0x040fe20000400000 */
[----:B------:R-:W-:Y:S01]  /*96c0*/  F2FP.F16.F32.PACK_AB R107, R19, R14 ;  /* 0x0000000e136b723e */ /* 0x000fe200000000ff */
[C---:B------:R-:W-:Y:S01]  /*96d0*/  FFMA R21, R41.reuse, R62, R21 ;  /* 0x0000003e29157223 */ /* 0x040fe20000000015 */
[--C-:B------:R-:W-:Y:S02]  /*96e0*/  HADD2.F32 R67, -RZ, R73.reuse.H0_H0 ;  /* 0x20000049ff437230 */ /* 0x100fe40000004100 */
[C---:B------:R-:W-:Y:S01]  /*96f0*/  FMUL R25, R38.reuse, R29 ;  /* 0x0000001d26197220 */ /* 0x040fe20000400000 */
[C---:B------:R-:W-:Y:S01]  /*9700*/  FFMA R22, R41.reuse, R63, R22 ;  /* 0x0000003f29167223 */ /* 0x040fe20000000016 */
[----:B------:R1:W-:Y:S01]  /*9710*/  STS.128 [R93+0x6010], R104 ;  /* 0x006010685d007388 */ /* 0x0003e20000000c00 */
        /* <DEDUP_REMOVED lines=39> */
[----:B------:R-:W-:Y:S02]  /*9990*/  UIADD3 UR9, UPT, UPT, UR49, 0x60, URZ ;  /* 0x0000006031097890 */ /* 0x000fe4000fffe0ff */
[----:B------:R-:W-:Y:S01]  /*99a0*/  UIADD3 UR8, UPT, UPT, UR44, 0x6200, URZ ;  /* 0x000062002c087890 */ /* 0x000fe2000fffe0ff */
[----:B------:R-:W-:Y:S01]  /*99b0*/  UMOV UR10, UR50 ;  /* 0x00000032000a7c82 */ /* 0x000fe20008000000 */
[----:B------:R-:W-:Y:S01]  /*99c0*/  UMOV UR11, UR36 ;  /* 0x00000024000b7c82 */ /* 0x000fe20008000000 */
[----:B---3--:R-:W-:Y:S04]  /*99d0*/  UIADD3 UR4, UP0, UPT, UR6, 0x680, URZ ;  /* 0x0000068006047890 */ /* 0x008fe8000ff1e0ff */
[----:B------:R-:W-:Y:S09]  /*99e0*/  UIADD3.X UR5, UPT, UPT, URZ, UR7, URZ, UP0, !UPT ;  /* 0x00000007ff057290 */ /* 0x000ff200087fe4ff */
[----:B------:R3:W-:Y:S01]  /*99f0*/  UTMASTG.3D [UR8], [UR4] ;  /* 0x00000008040073b5 */ /* 0x0007e20008010000 */
[----:B------:R0:W-:Y:S01]  /*9a00*/  UTMACMDFLUSH ;  /* 0x00000000000079b7 */ /* 0x0001e20000000000 */
[----:B---3--:R-:W-:Y:S04]  /*9a10*/  DEPBAR.LE SB0, 0x1 ;  /* 0x000080400000791a */ /* 0x008fe80000000000 */
.L_x_146:
[----:B------:R-:W-:Y:S05]  /*9a20*/  BSYNC.RECONVERGENT B0 ;  /* 0x0000000000007941 */ /* 0x000fea0003800200 */
.L_x_145:
[----:B------:R-:W-:Y:S01]  /*9a30*/  BAR.SYNC.DEFER_BLOCKING 0x1, 0x80 ;  /* 0x0042000000007b1d */ /* 0x000fe20000010000 */
[----:B------:R-:W-:Y:S01]  /*9a40*/  UISETP.NE.AND UP0, UPT, UR47, -0x4, UPT ;  /* 0xfffffffc2f00788c */ /* 0x000fe2000bf05270 */
[----:B------:R-:W-:Y:S08]  /*9a50*/  IADD3 R0, PT, PT, R36, 0x1, RZ ;  /* 0x0000000124007810 */ /* 0x000ff00007ffe0ff */
[----:B------:R-:W-:Y:S05]  /*9a60*/  BRA.U !UP0, `(.L_x_147) ;  /* 0x0000000108247547 */ /* 0x000fea000b800000 */
[----:B------:R-:W-:Y:S01]  /*9a70*/  ISETP.NE.AND P0, PT, R97, RZ, PT ;  /* 0x000000ff6100720c */ /* 0x000fe20003f05270 */
[----:B------:R-:W-:Y:S01]  /*9a80*/  IMAD.U32 R2, RZ, RZ, UR46 ;  /* 0x0000002eff027e24 */ /* 0x000fe2000f8e00ff */
[----:B------:R-:W-:Y:S04]  /*9a90*/  UIADD3 UR4, UPT, UPT, UR46, 0x1, URZ ;  /* 0x000000012e047890 */ /* 0x000fe8000fffe0ff */
[----:B------:R-:W-:Y:S04]  /*9aa0*/  UISETP.NE.AND UP0, UPT, UR4, 0x4, UPT ;  /* 0x000000040400788c */ /* 0x000fe8000bf05270 */
[----:B------:R-:W-:Y:S03]  /*9ab0*/  USEL UR46, UR4, URZ, UP0 ;  /* 0x000000ff042e7287 */ /* 0x000fe60008000000 */
[----:B------:R-:W-:Y:S05]  /*9ac0*/  @P0 LEA R2, R2, UR44, 0x3 ;  /* 0x0000002c02020c11 */ /* 0x000fea000f8e18ff */
[----:B------:R-:W-:Y:S05]  /*9ad0*/  @P0 VIADD R2, R2, 0xa0 ;  /* 0x000000a002020836 */ /* 0x000fea0000000000 */
[----:B------:R-:W-:Y:S04]  /*9ae0*/  @P0 PRMT R2, R99, 0x654, R2 ;  /* 0x0000065463020816 */ /* 0x000fe80000000002 */
[----:B------:R3:W-:Y:S03]  /*9af0*/  @P0 SYNCS.ARRIVE.TRANS64.RED.A1T0 RZ, [R2+URZ], RZ ;  /* 0x000000ff02ff09a7 */ /* 0x0007e600081004ff */
.L_x_147:
[----:B------:R-:W-:Y:S01]  /*9b00*/  R2UR UR5, R82 ;  /* 0x00000000520572ca */ /* 0x000fe200000e0000 */
[----:B------:R-:W-:Y:S01]  /*9b10*/  UISETP.NE.AND UP0, UPT, UR61, URZ, UPT ;  /* 0x000000ff3d00728c */ /* 0x000fe2000bf05270 */
[----:B------:R-:W-:Y:S01]  /*9b20*/  R2UR UR4, R83 ;  /* 0x00000000530472ca */ /* 0x000fe200000e0000 */
[----:B------:R-:W-:Y:S01]  /*9b30*/  UIADD3 UR47, UPT, UPT, UR47, 0x4, URZ ;  /* 0x000000042f2f7890 */ /* 0x000fe2000fffe0ff */
[----:B------:R-:W-:Y:S01]  /*9b40*/  ISETP.NE.AND P0, PT, R87, 0x2, PT ;  /* 0x000000025700780c */ /* 0x000fe20003f05270 */
[----:B------:R-:W-:Y:S01]  /*9b50*/  UMOV UR36, UR60 ;  /* 0x0000003c00247c82 */ /* 0x000fe20008000000 */
[----:B------:R-:W-:Y:S02]  /*9b60*/  ISETP.NE.AND P1, PT, R0, 0x4, PT ;  /* 0x000000040000780c */ /* 0x000fe40003f25270 */
[----:B---3--:R-:W-:Y:S02]  /*9b70*/  SEL R2, RZ, 0x1, P0 ;  /* 0x00000001ff027807 */ /* 0x008fe40000000000 */
[----:B------:R-:W-:Y:S02]  /*9b80*/  SEL R3, RZ, 0x1, P1 ;  /* 0x00000001ff037807 */ /* 0x000fe40000800000 */
[----:B------:R-:W-:Y:S01]  /*9b90*/  LOP3.LUT R89, R89, R2, RZ, 0x3c, !PT ;  /* 0x0000000259597212 */ /* 0x000fe200078e3cff */
[----:B------:R-:W-:Y:S01]  /*9ba0*/  UIADD3 UR20, UPT, UPT, UR37, UR5, URZ ;  /* 0x0000000525147290 */ /* 0x000fe2000fffe0ff */
[----:B------:R-:W-:Y:S01]  /*9bb0*/  LOP3.LUT R90, R90, R3, RZ, 0x3c, !PT ;  /* 0x000000035a5a7212 */ /* 0x000fe200078e3cff */
[----:B------:R-:W-:Y:S01]  /*9bc0*/  UIADD3 UR16, UPT, UPT, UR38, UR4, URZ ;  /* 0x0000000426107290 */ /* 0x000fe2000fffe0ff */
[----:B------:R-:W-:Y:S02]  /*9bd0*/  SEL R87, R87, RZ, P0 ;  /* 0x000000ff57577207 */ /* 0x000fe40000000000 */
[----:B------:R-:W-:Y:S01]  /*9be0*/  SEL R36, R0, RZ, P1 ;  /* 0x000000ff00247207 */ /* 0x000fe20000800000 */
[----:B------:R-:W-:Y:S08]  /*9bf0*/  BRA.U UP0, `(.L_x_148) ;  /* 0xffffffbd00f07547 */ /* 0x000ff0000b83ffff */
[----:B------:R-:W-:-:S13]  /*9c00*/  R2UR UR4, R84 ;  /* 0x00000000540472ca */ /* 0x000fda00000e0000 */
[----:B------:R-:W-:-:S09]  /*9c10*/  UISETP.NE.AND UP0, UPT, UR4, URZ, UPT ;  /* 0x000000ff0400728c */ /* 0x000fd2000bf05270 */
[----:B------:R-:W-:Y:S05]  /*9c20*/  BRA.U !UP0, `(.L_x_149) ;  /* 0x0000000108487547 */ /* 0x000fea000b800000 */
[----:B------:R-:W3:Y:S02]  /*9c30*/  LDCU.64 UR4, c[0x0][0x890] ;  /* 0x00011200ff0477ac */ /* 0x000ee40008000a00 */
[----:B---3--:R-:W-:-:S04]  /*9c40*/  UISETP.NE.U32.AND UP0, UPT, UR4, URZ, UPT ;  /* 0x000000ff0400728c */ /* 0x008fc8000bf05070 */
[----:B------:R-:W-:-:S09]  /*9c50*/  UISETP.NE.AND.EX UP0, UPT, UR5, URZ, UPT, UP0 ;  /* 0x000000ff0500728c */ /* 0x000fd2000bf05300 */
[----:B------:R-:W-:Y:S05]  /*9c60*/  BRA.U UP0, `(.L_x_150) ;  /* 0x00000001000c7547 */ /* 0x000fea000b800000 */
[----:B------:R-:W-:-:S13]  /*9c70*/  FSETP.NEU.AND P0, PT, R41, RZ, PT ;  /* 0x000000ff2900720b */ /* 0x000fda0003f0d000 */
[----:B------:R-:W-:Y:S05]  /*9c80*/  @!P0 EXIT ;  /* 0x000000000000894d */ /* 0x000fea0003800000 */
[----:B------:R-:W-:Y:S05]  /*9c90*/  BRA `(.L_x_149) ;  /* 0x00000000002c7947 */ /* 0x000fea0003800000 */
.L_x_150:
[----:B------:R-:W-:Y:S01]  /*9ca0*/  ISETP.NE.AND P0, PT, R86, RZ, PT ;  /* 0x000000ff5600720c */ /* 0x000fe20003f05270 */
[----:B------:R-:W-:-:S12]  /*9cb0*/  BSSY.RECONVERGENT B0, `(.L_x_149) ;  /* 0x0000009000007945 */ /* 0x000fd80003800200 */
[----:B------:R-:W-:Y:S05]  /*9cc0*/  @P0 BRA `(.L_x_151) ;  /* 0x0000000000140947 */ /* 0x000fea0003800000 */
[----:B------:R-:W3:Y:S02]  /*9cd0*/  LDCU.64 UR4, c[0x0][0x888] ;  /* 0x00011100ff0477ac */ /* 0x000ee40008000a00 */
[----:B---3--:R-:W-:-:S04]  /*9ce0*/  ISETP.NE.U32.AND P0, PT, RZ, UR4, PT ;  /* 0x00000004ff007c0c */ /* 0x008fc8000bf05070 */
[----:B------:R-:W-:-:S13]  /*9cf0*/  ISETP.NE.AND.EX P0, PT, RZ, UR5, PT, P0 ;  /* 0x00000005ff007c0c */ /* 0x000fda000bf05300 */
[----:B------:R-:W-:Y:S05]  /*9d00*/  @!P0 EXIT ;  /* 0x000000000000894d */ /* 0x000fea0003800000 */
[----:B------:R-:W-:Y:S05]  /*9d10*/  BRA `(.L_x_152) ;  /* 0x0000000000087947 */ /* 0x000fea0003800000 */
.L_x_151:
[----:B------:R-:W-:-:S13]  /*9d20*/  FSETP.NEU.AND P0, PT, R41, RZ, PT ;  /* 0x000000ff2900720b */ /* 0x000fda0003f0d000 */
[----:B------:R-:W-:Y:S05]  /*9d30*/  @!P0 EXIT ;  /* 0x000000000000894d */ /* 0x000fea0003800000 */
.L_x_152:
[----:B------:R-:W-:Y:S05]  /*9d40*/  BSYNC.RECONVERGENT B0 ;  /* 0x0000000000007941 */ /* 0x000fea0003800200 */
.L_x_149:
[----:B------:R-:W3:Y:S01]  /*9d50*/  S2UR UR5, SR_CgaCtaId ;  /* 0x00000000000579c3 */ /* 0x000ee20000008800 */
[----:B------:R-:W-:Y:S01]  /*9d60*/  ULEA UR4, UR46, UR44, 0x3 ;  /* 0x0000002c2e047291 */ /* 0x000fe2000f8e18ff */
[----:B------:R-:W-:-:S04]  /*9d70*/  DEPBAR.LE SB0, 0x0 ;  /* 0x000080000000791a */ /* 0x000fc80000000000 */
[----:B------:R-:W-:-:S04]  /*9d80*/  UIADD3 UR4, UPT, UPT, UR4, 0xa0, URZ ;  /* 0x000000a004047890 */ /* 0x000fc8000fffe0ff */
[----:B---3--:R-:W-:-:S09]  /*9d90*/  UPRMT UR4, UR5, 0x654, UR4 ;  /* 0x0000065405047896 */ /* 0x008fd20008000004 */
[----:B------:R-:W-:Y:S01]  /*9da0*/  SYNCS.ARRIVE.TRANS64.RED.A1T0 RZ, [UR4], RZ ;  /* 0x000000ffffff79a7 */ /* 0x000fe20008100404 */
[----:B------:R-:W-:Y:S05]  /*9db0*/  EXIT ;  /* 0x000000000000794d */ /* 0x000fea0003800000 */
.L_x_24:
[----:B-1----:R1:W2:Y:S02]  /*9dc0*/  SYNCS.PHASECHK.TRANS64.TRYWAIT P0, [R0+URZ+0x140], R3 ;  /* 0x00014003000075a7 */ /* 0x0022a400080011ff */
[----:B--2---:R-:W-:Y:S05]  /*9dd0*/  @!P0 NANOSLEEP.SYNCS 0x989680 ;  /* 0x009896800000895d */ /* 0x004fea0003900000 */
[----:B------:R-:W2:Y:S02]  /*9de0*/  @!P0 SYNCS.PHASECHK.TRANS64 P0, [R0+URZ+0x140], R3 ;  /* 0x00014003000085a7 */ /* 0x000ea400080010ff */
[----:B--2---:R-:W-:Y:S05]  /*9df0*/  @!P0 BRA `(.L_x_24) ;  /* 0xfffffffc00f08947 */ /* 0x004fea000383ffff */
[----:B------:R-:W-:Y:S05]  /*9e00*/  BRA `(.L_x_153) ;  /* 0xffffff7c005c7947 */ /* 0x000fea000383ffff */
.L_x_27:
[----:B-1----:R-:W-:-:S07]  /*9e10*/  MOV R0, UR33 ;  /* 0x0000002100007c02 */ /* 0x002fce0008000f00 */
.L_x_154:
[----:B-1----:R1:W2:Y:S02]  /*9e20*/  SYNCS.PHASECHK.TRANS64.TRYWAIT P0, [R0+URZ+0x40], R3 ;  /* 0x00004003000075a7 */ /* 0x0022a400080011ff */
[----:B--2---:R-:W-:Y:S05]  /*9e30*/  @!P0 NANOSLEEP.SYNCS 0x989680 ;  /* 0x009896800000895d */ /* 0x004fea0003900000 */
[----:B------:R-:W2:Y:S02]  /*9e40*/  @!P0 SYNCS.PHASECHK.TRANS64 P0, [R0+URZ+0x40], R3 ;  /* 0x00004003000085a7 */ /* 0x000ea400080010ff */
[----:B--2---:R-:W-:Y:S05]  /*9e50*/  @!P0 BRA `(.L_x_154) ;  /* 0xfffffffc00f08947 */ /* 0x004fea000383ffff */
[----:B------:R-:W-:Y:S05]  /*9e60*/  BRA `(.L_x_26) ;  /* 0xffffff7c00ac7947 */ /* 0x000fea000383ffff */
.L_x_34:
[----:B-1----:R-:W-:-:S07]  /*9e70*/  MOV R0, UR17 ;  /* 0x0000001100007c02 */ /* 0x002fce0008000f00 */
.L_x_155:
[----:B-1----:R1:W2:Y:S02]  /*9e80*/  SYNCS.PHASECHK.TRANS64.TRYWAIT P0, [R0+URZ+0x40], R3 ;  /* 0x00004003000075a7 */ /* 0x0022a400080011ff */
[----:B--2---:R-:W-:Y:S05]  /*9e90*/  @!P0 NANOSLEEP.SYNCS 0x989680 ;  /* 0x009896800000895d */ /* 0x004fea0003900000 */
[----:B------:R-:W2:Y:S02]  /*9ea0*/  @!P0 SYNCS.PHASECHK.TRANS64 P0, [R0+URZ+0x40], R3 ;  /* 0x00004003000085a7 */ /* 0x000ea400080010ff */
[----:B--2---:R-:W-:Y:S05]  /*9eb0*/  @!P0 BRA `(.L_x_155) ;  /* 0xfffffffc00f08947 */ /* 0x004fea000383ffff */
[----:B------:R-:W-:Y:S05]  /*9ec0*/  BRA `(.L_x_33) ;  /* 0xffffff8000707947 */ /* 0x000fea000383ffff */
.L_x_39:
[----:B-1----:R1:W2:Y:S02]  /*9ed0*/  SYNCS.PHASECHK.TRANS64.TRYWAIT P0, [R3+URZ+0xd0], R0 ;  /* 0x0000d000030075a7 */ /* 0x0022a400080011ff */
[----:B--2---:R-:W-:Y:S05]  /*9ee0*/  @!P0 NANOSLEEP.SYNCS 0x989680 ;  /* 0x009896800000895d */ /* 0x004fea0003900000 */
[----:B------:R-:W2:Y:S02]  /*9ef0*/  @!P0 SYNCS.PHASECHK.TRANS64 P0, [R3+URZ+0xd0], R0 ;  /* 0x0000d000030085a7 */ /* 0x000ea400080010ff */
[----:B--2---:R-:W-:Y:S05]  /*9f00*/  @!P0 BRA `(.L_x_39) ;  /* 0xfffffffc00f08947 */ /* 0x004fea000383ffff */
[----:B------:R-:W-:Y:S05]  /*9f10*/  BRA `(.L_x_156) ;  /* 0xffffff8400147947 */ /* 0x000fea000383ffff */
.L_x_43:
[----:B-1----:R-:W-:-:S07]  /*9f20*/  MOV R0, UR4 ;  /* 0x0000000400007c02 */ /* 0x002fce0008000f00 */
.L_x_157:
[----:B-1----:R1:W2:Y:S02]  /*9f30*/  SYNCS.PHASECHK.TRANS64.TRYWAIT P0, [R0+URZ], R3 ;  /* 0x00000003000075a7 */ /* 0x0022a400080011ff */
[----:B--2---:R-:W-:Y:S05]  /*9f40*/  @!P0 NANOSLEEP.SYNCS 0x989680 ;  /* 0x009896800000895d */ /* 0x004fea0003900000 */
[----:B------:R-:W2:Y:S02]  /*9f50*/  @!P0 SYNCS.PHASECHK.TRANS64 P0, [R0+URZ], R3 ;  /* 0x00000003000085a7 */ /* 0x000ea400080010ff */
[----:B--2---:R-:W-:Y:S05]  /*9f60*/  @!P0 BRA `(.L_x_157) ;  /* 0xfffffffc00f08947 */ /* 0x004fea000383ffff */
[----:B------:R-:W-:Y:S05]  /*9f70*/  BRA `(.L_x_158) ;  /* 0xffffff8800c07947 */ /* 0x000fea000383ffff */
.L_x_44:
[----:B------:R-:W-:-:S07]  /*9f80*/  MOV R0, UR5 ;  /* 0x0000000500007c02 */ /* 0x000fce0008000f00 */
.L_x_159:
[----:B-1----:R1:W2:Y:S02]  /*9f90*/  SYNCS.PHASECHK.TRANS64.TRYWAIT P0, [R0+URZ], R3 ;  /* 0x00000003000075a7 */ /* 0x0022a400080011ff */
[----:B--2---:R-:W-:Y:S05]  /*9fa0*/  @!P0 NANOSLEEP.SYNCS 0x989680 ;  /* 0x009896800000895d */ /* 0x004fea0003900000 */
[----:B------:R-:W2:Y:S02]  /*9fb0*/  @!P0 SYNCS.PHASECHK.TRANS64 P0, [R0+URZ], R3 ;  /* 0x00000003000085a7 */ /* 0x000ea400080010ff */
[----:B--2---:R-:W-:Y:S05]  /*9fc0*/  @!P0 BRA `(.L_x_159) ;  /* 0xfffffffc00f08947 */ /* 0x004fea000383ffff */
[----:B------:R-:W-:Y:S05]  /*9fd0*/  BRA `(.L_x_160) ;  /* 0xffffff8800cc7947 */ /* 0x000fea000383ffff */
.L_x_45:
[----:B------:R-:W-:-:S07]  /*9fe0*/  MOV R0, UR5 ;  /* 0x0000000500007c02 */ /* 0x000fce0008000f00 */
.L_x_161:
[----:B-1----:R1:W2:Y:S02]  /*9ff0*/  SYNCS.PHASECHK.TRANS64.TRYWAIT P0, [R0+URZ], R3 ;  /* 0x00000003000075a7 */ /* 0x0022a400080011ff */
[----:B--2---:R-:W-:Y:S05]  /*a000*/  @!P0 NANOSLEEP.SYNCS 0x989680 ;  /* 0x009896800000895d */ /* 0x004fea0003900000 */
[----:B------:R-:W2:Y:S02]  /*a010*/  @!P0 SYNCS.PHASECHK.TRANS64 P0, [R0+URZ], R3 ;  /* 0x00000003000085a7 */ /* 0x000ea400080010ff */
[----:B--2---:R-:W-:Y:S05]  /*a020*/  @!P0 BRA `(.L_x_161) ;  /* 0xfffffffc00f08947 */ /* 0x004fea000383ffff */
[----:B------:R-:W-:Y:S05]  /*a030*/  BRA `(.L_x_162) ;  /* 0xffffff8800d87947 */ /* 0x000fea000383ffff */
.L_x_46:
[----:B------:R-:W-:-:S07]  /*a040*/  MOV R0, UR5 ;  /* 0x0000000500007c02 */ /* 0x000fce0008000f00 */
.L_x_163:
[----:B-1----:R1:W2:Y:S02]  /*a050*/  SYNCS.PHASECHK.TRANS64.TRYWAIT P0, [R0+URZ], R3 ;  /* 0x00000003000075a7 */ /* 0x0022a400080011ff */
[----:B--2---:R-:W-:Y:S05]  /*a060*/  @!P0 NANOSLEEP.SYNCS 0x989680 ;  /* 0x009896800000895d */ /* 0x004fea0003900000 */
[----:B------:R-:W2:Y:S02]  /*a070*/  @!P0 SYNCS.PHASECHK.TRANS64 P0, [R0+URZ], R3 ;  /* 0x00000003000085a7 */ /* 0x000ea400080010ff */
[----:B--2---:R-:W-:Y:S05]  /*a080*/  @!P0 BRA `(.L_x_163) ;  /* 0xfffffffc00f08947 */ /* 0x004fea000383ffff */
[----:B------:R-:W-:Y:S05]  /*a090*/  BRA `(.L_x_164) ;  /* 0xffffff8800e47947 */ /* 0x000fea000383ffff */
.L_x_47:
[----:B------:R-:W-:-:S07]  /*a0a0*/  MOV R0, UR5 ;  /* 0x0000000500007c02 */ /* 0x000fce0008000f00 */
.L_x_165:
[----:B-1----:R1:W2:Y:S02]  /*a0b0*/  SYNCS.PHASECHK.TRANS64.TRYWAIT P0, [R0+URZ], R3 ;  /* 0x00000003000075a7 */ /* 0x0022a400080011ff */
[----:B--2---:R-:W-:Y:S05]  /*a0c0*/  @!P0 NANOSLEEP.SYNCS 0x989680 ;  /* 0x009896800000895d */ /* 0x004fea0003900000 */
[----:B------:R-:W2:Y:S02]  /*a0d0*/  @!P0 SYNCS.PHASECHK.TRANS64 P0, [R0+URZ], R3 ;  /* 0x00000003000085a7 */ /* 0x000ea400080010ff */
[----:B--2---:R-:W-:Y:S05]  /*a0e0*/  @!P0 BRA `(.L_x_165) ;  /* 0xfffffffc00f08947 */ /* 0x004fea000383ffff */
[----:B------:R-:W-:Y:S05]  /*a0f0*/  BRA `(.L_x_166) ;  /* 0xffffff8800f07947 */ /* 0x000fea000383ffff */
.L_x_48:
[----:B------:R-:W-:-:S07]  /*a100*/  MOV R0, UR5 ;  /* 0x0000000500007c02 */ /* 0x000fce0008000f00 */
.L_x_167:
[----:B-1----:R1:W2:Y:S02]  /*a110*/  SYNCS.PHASECHK.TRANS64.TRYWAIT P0, [R0+URZ], R3 ;  /* 0x00000003000075a7 */ /* 0x0022a400080011ff */
[----:B--2---:R-:W-:Y:S05]  /*a120*/  @!P0 NANOSLEEP.SYNCS 0x989680 ;  /* 0x009896800000895d */ /* 0x004fea0003900000 */
[----:B------:R-:W2:Y:S02]  /*a130*/  @!P0 SYNCS.PHASECHK.TRANS64 P0, [R0+URZ], R3 ;  /* 0x00000003000085a7 */ /* 0x000ea400080010ff */
[----:B--2---:R-:W-:Y:S05]  /*a140*/  @!P0 BRA `(.L_x_167) ;  /* 0xfffffffc00f08947 */ /* 0x004fea000383ffff */
[----:B------:R-:W-:Y:S05]  /*a150*/  BRA `(.L_x_168) ;  /* 0xffffff8800fc7947 */ /* 0x000fea000383ffff */
.L_x_49:
[----:B------:R-:W-:-:S07]  /*a160*/  MOV R0, UR5 ;  /* 0x0000000500007c02 */ /* 0x000fce0008000f00 */
.L_x_169:
[----:B-1----:R1:W2:Y:S02]  /*a170*/  SYNCS.PHASECHK.TRANS64.TRYWAIT P0, [R0+URZ], R3 ;  /* 0x00000003000075a7 */ /* 0x0022a400080011ff */
[----:B--2---:R-:W-:Y:S05]  /*a180*/  @!P0 NANOSLEEP.SYNCS 0x989680 ;  /* 0x009896800000895d */ /* 0x004fea0003900000 */
[----:B------:R-:W2:Y:S02]  /*a190*/  @!P0 SYNCS.PHASECHK.TRANS64 P0, [R0+URZ], R3 ;  /* 0x00000003000085a7 */ /* 0x000ea400080010ff */
[----:B--2---:R-:W-:Y:S05]  /*a1a0*/  @!P0 BRA `(.L_x_169) ;  /* 0xfffffffc00f08947 */ /* 0x004fea000383ffff */
[----:B------:R-:W-:Y:S05]  /*a1b0*/  BRA `(.L_x_170) ;  /* 0xffffff8c00087947 */ /* 0x000fea000383ffff */
.L_x_52:
[----:B-1----:R1:W2:Y:S02]  /*a1c0*/  SYNCS.PHASECHK.TRANS64.TRYWAIT P0, [R0+URZ+0x130], R5 ;  /* 0x00013005000075a7 */ /* 0x0022a400080011ff */
[----:B--2---:R-:W-:Y:S05]  /*a1d0*/  @!P0 NANOSLEEP.SYNCS 0x989680 ;  /* 0x009896800000895d */ /* 0x004fea0003900000 */
[----:B------:R-:W2:Y:S02]  /*a1e0*/  @!P0 SYNCS.PHASECHK.TRANS64 P0, [R0+URZ+0x130], R5 ;  /* 0x00013005000085a7 */ /* 0x000ea400080010ff */
[----:B--2---:R-:W-:Y:S05]  /*a1f0*/  @!P0 BRA `(.L_x_52) ;  /* 0xfffffffc00f08947 */ /* 0x004fea000383ffff */
[----:B------:R-:W-:Y:S05]  /*a200*/  BRA `(.L_x_171) ;  /* 0xffffff8c006c7947 */ /* 0x000fea000383ffff */
.L_x_53:
[----:B------:R-:W-:-:S07]  /*a210*/  MOV R0, UR4 ;  /* 0x0000000400007c02 */ /* 0x000fce0008000f00 */
.L_x_172:
[----:B-1----:R1:W2:Y:S02]  /*a220*/  SYNCS.PHASECHK.TRANS64.TRYWAIT P0, [R0+URZ+0xe0], R7 ;  /* 0x0000e007000075a7 */ /* 0x0022a400080011ff */
[----:B--2---:R-:W-:Y:S05]  /*a230*/  @!P0 NANOSLEEP.SYNCS 0x989680 ;  /* 0x009896800000895d */ /* 0x004fea0003900000 */
[----:B------:R-:W2:Y:S02]  /*a240*/  @!P0 SYNCS.PHASECHK.TRANS64 P0, [R0+URZ+0xe0], R7 ;  /* 0x0000e007000085a7 */ /* 0x000ea400080010ff */
[----:B--2---:R-:W-:Y:S05]  /*a250*/  @!P0 BRA `(.L_x_172) ;  /* 0xfffffffc00f08947 */ /* 0x004fea000383ffff */
[----:B------:R-:W-:Y:S05]  /*a260*/  BRA `(.L_x_173) ;  /* 0xffffff8c007c7947 */ /* 0x000fea000383ffff */
.L_x_54:
[----:B-1----:R1:W2:Y:S02]  /*a270*/  SYNCS.PHASECHK.TRANS64.TRYWAIT P1, [R0+URZ+0xd0], R5 ;  /* 0x0000d005000075a7 */ /* 0x0022a400080211ff */
[----:B--2---:R-:W-:Y:S05]  /*a280*/  @!P1 NANOSLEEP.SYNCS 0x989680 ;  /* 0x009896800000995d */ /* 0x004fea0003900000 */
[----:B------:R-:W2:Y:S02]  /*a290*/  @!P1 SYNCS.PHASECHK.TRANS64 P1, [R0+URZ+0xd0], R5 ;  /* 0x0000d005000095a7 */ /* 0x000ea400080210ff */
[----:B--2---:R-:W-:Y:S05]  /*a2a0*/  @!P1 BRA `(.L_x_54) ;  /* 0xfffffffc00f09947 */ /* 0x004fea000383ffff */
[----:B------:R-:W-:Y:S05]  /*a2b0*/  BRA `(.L_x_174) ;  /* 0xffffff8c00ac7947 */ /* 0x000fea000383ffff */
.L_x_57:
[----:B------:R-:W-:-:S07]  /*a2c0*/  MOV R0, UR4 ;  /* 0x0000000400007c02 */ /* 0x000fce0008000f00 */
.L_x_175:
[----:B-1----:R1:W2:Y:S02]  /*a2d0*/  SYNCS.PHASECHK.TRANS64.TRYWAIT P0, [R0+URZ+0xe0], R3 ;  /* 0x0000e003000075a7 */ /* 0x0022a400080011ff */
[----:B--2---:R-:W-:Y:S05]  /*a2e0*/  @!P0 NANOSLEEP.SYNCS 0x989680 ;  /* 0x009896800000895d */ /* 0x004fea0003900000 */
[----:B------:R-:W2:Y:S02]  /*a2f0*/  @!P0 SYNCS.PHASECHK.TRANS64 P0, [R0+URZ+0xe0], R3 ;  /* 0x0000e003000085a7 */ /* 0x000ea400080010ff */
[----:B--2---:R-:W-:Y:S05]  /*a300*/  @!P0 BRA `(.L_x_175) ;  /* 0xfffffffc00f08947 */ /* 0x004fea000383ffff */
[----:B------:R-:W-:Y:S05]  /*a310*/  BRA `(.L_x_56) ;  /* 0xffffff9000007947 */ /* 0x000fea000383ffff */
.L_x_66:
[----:B-1----:R-:W-:-:S04]  /*a320*/  MOV R5, UR5 ;  /* 0x0000000500057c02 */ /* 0x002fc80008000f00 */
[----:B------:R1:W2:Y:S03]  /*a330*/  SYNCS.PHASECHK.TRANS64.TRYWAIT P0, [R5+URZ+0x8], R6 ;  /* 0x00000806050075a7 */ /* 0x0002a600080011ff */
[----:B--2---:R-:W-:Y:S05]  /*a340*/  @!P0 NANOSLEEP.SYNCS 0x989680 ;  /* 0x009896800000895d */ /* 0x004fea0003900000 */
[----:B------:R-:W2:Y:S02]  /*a350*/  @!P0 SYNCS.PHASECHK.TRANS64 P0, [R5+URZ+0x8], R6 ;  /* 0x00000806050085a7 */ /* 0x000ea400080010ff */
[----:B--2---:R-:W-:Y:S05]  /*a360*/  @!P0 BRA `(.L_x_66) ;  /* 0xfffffffc00ec8947 */ /* 0x004fea000383ffff */
[----:B------:R-:W-:Y:S05]  /*a370*/  BRA `(.L_x_65) ;  /* 0xffffff9000b87947 */ /* 0x000fea000383ffff */
.L_x_68:
[----:B------:R-:W-:Y:S01]  /*a380*/  BSSY B0, `(.L_x_176) ;  /* 0x0000006000007945 */ /* 0x000fe20003800000 */
[----:B------:R-:W-:-:S07]  /*a390*/  MOV R15, 0xffffffff ;  /* 0xffffffff000f7802 */ /* 0x000fce0000000f00 */
[----:B-1---5:R-:W-:Y:S05]  /*a3a0*/  WARPSYNC.COLLECTIVE R15, `(.L_x_177) ;  /* 0x000000000f0c7348 */ /* 0x022fea0003c00000 */
[----:B------:R-:W-:Y:S02]  /*a3b0*/  ELECT P6, UR79, PT ;  /* 0x00000000004f782f */ /* 0x000fe400038c0000 */
[----:B------:R-:W-:Y:S01]  /*a3c0*/  MOV R14, UR79 ;  /* 0x0000004f000e7c02 */ /* 0x000fe20008000f00 */
[----:B-1---5:R-:W-:Y:S10]  /*a3d0*/  ENDCOLLECTIVE ;  /* 0x000000000000791b */ /* 0x022ff40003800000 */
.L_x_177:
[----:B------:R-:W-:Y:S05]  /*a3e0*/  BSYNC B0 ;  /* 0x0000000000007941 */ /* 0x000fea0003800000 */
.L_x_176:
[----:B------:R-:W-:Y:S01]  /*a3f0*/  PLOP3.LUT P0, PT, P6, PT, PT, 0x80, 0x8 ;  /* 0x000000000008781c */ /* 0x000fe2000370f070 */
[----:B------:R-:W-:-:S12]  /*a400*/  BRA `(.L_x_178) ;  /* 0xffffff9000e47947 */ /* 0x000fd8000383ffff */
.L_x_70:
[----:B-1----:R-:W-:-:S04]  /*a410*/  MOV R3, UR5 ;  /* 0x0000000500037c02 */ /* 0x002fc80008000f00 */
[----:B------:R1:W2:Y:S03]  /*a420*/  SYNCS.PHASECHK.TRANS64.TRYWAIT P0, [R3+URZ+0x8], R4 ;  /* 0x00000804030075a7 */ /* 0x0002a600080011ff */
[----:B--2---:R-:W-:Y:S05]  /*a430*/  @!P0 NANOSLEEP.SYNCS 0x989680 ;  /* 0x009896800000895d */ /* 0x004fea0003900000 */
[----:B------:R-:W2:Y:S02]  /*a440*/  @!P0 SYNCS.PHASECHK.TRANS64 P0, [R3+URZ+0x8], R4 ;  /* 0x00000804030085a7 */ /* 0x000ea400080010ff */
[----:B--2---:R-:W-:Y:S05]  /*a450*/  @!P0 BRA `(.L_x_70) ;  /* 0xfffffffc00ec8947 */ /* 0x004fea000383ffff */
[----:B------:R-:W-:Y:S05]  /*a460*/  BRA `(.L_x_69) ;  /* 0xffffff9000e87947 */ /* 0x000fea000383ffff */
.L_x_71:
[----:B-1----:R1:W2:Y:S02]  /*a470*/  SYNCS.PHASECHK.TRANS64.TRYWAIT P0, [R0+URZ+0xd0], R5 ;  /* 0x0000d005000075a7 */ /* 0x0022a400080011ff */
[----:B--2---:R-:W-:Y:S05]  /*a480*/  @!P0 NANOSLEEP.SYNCS 0x989680 ;  /* 0x009896800000895d */ /* 0x004fea0003900000 */
[----:B------:R-:W2:Y:S02]  /*a490*/  @!P0 SYNCS.PHASECHK.TRANS64 P0, [R0+URZ+0xd0], R5 ;  /* 0x0000d005000085a7 */ /* 0x000ea400080010ff */
[----:B--2---:R-:W-:Y:S05]  /*a4a0*/  @!P0 BRA `(.L_x_71) ;  /* 0xfffffffc00f08947 */ /* 0x004fea000383ffff */
[----:B------:R-:W-:Y:S05]  /*a4b0*/  BRA `(.L_x_179) ;  /* 0xffffff9400d47947 */ /* 0x000fea000383ffff */
.L_x_73:
[----:B------:R-:W-:-:S07]  /*a4c0*/  MOV R0, UR31 ;  /* 0x0000001f00007c02 */ /* 0x000fce0008000f00 */
.L_x_180:
[----:B-1----:R1:W2:Y:S02]  /*a4d0*/  SYNCS.PHASECHK.TRANS64.TRYWAIT P0, [R0+URZ+0x110], R5 ;  /* 0x00011005000075a7 */ /* 0x0022a400080011ff */
[----:B--2---:R-:W-:Y:S05]  /*a4e0*/  @!P0 NANOSLEEP.SYNCS 0x989680 ;  /* 0x009896800000895d */ /* 0x004fea0003900000 */
[----:B------:R-:W2:Y:S02]  /*a4f0*/  @!P0 SYNCS.PHASECHK.TRANS64 P0, [R0+URZ+0x110], R5 ;  /* 0x00011005000085a7 */ /* 0x000ea400080010ff */
[----:B--2---:R-:W-:Y:S05]  /*a500*/  @!P0 BRA `(.L_x_180) ;  /* 0xfffffffc00f08947 */ /* 0x004fea000383ffff */
[----:B------:R-:W-:Y:S05]  /*a510*/  BRA `(.L_x_181) ;  /* 0xffffff9800207947 */ /* 0x000fea000383ffff */
.L_x_76:
[----:B------:R-:W-:Y:S07]  /*a520*/  MOV R0, UR5 ;  /* 0x0000000500007c02 */ /* 0x000fee0008000f00 */
.L_x_182:
[----:B-1----:R1:W2:Y:S02]  /*a530*/  SYNCS.PHASECHK.TRANS64.TRYWAIT P0, [R0+URZ], R5 ;  /* 0x00000005000075a7 */ /* 0x0022a400080011ff */
[----:B--2---:R-:W-:Y:S05]  /*a540*/  @!P0 NANOSLEEP.SYNCS 0x989680 ;  /* 0x009896800000895d */ /* 0x004fea0003900000 */
[----:B------:R-:W2:Y:S02]  /*a550*/  @!P0 SYNCS.PHASECHK.TRANS64 P0, [R0+URZ], R5 ;  /* 0x00000005000085a7 */ /* 0x000ea400080010ff */
[----:B--2---:R-:W-:Y:S05]  /*a560*/  @!P0 BRA `(.L_x_182) ;  /* 0xfffffffc00f08947 */ /* 0x004fea000383ffff */
[----:B------:R-:W-:Y:S05]  /*a570*/  BRA `(.L_x_75) ;  /* 0xffffff9800347947 */ /* 0x000fea000383ffff */
.L_x_80:
[----:B-1----:R-:W-:-:S07]  /*a580*/  MOV R0, UR4 ;  /* 0x0000000400007c02 */ /* 0x002fce0008000f00 */
.L_x_183:
[----:B-1----:R1:W2:Y:S02]  /*a590*/  SYNCS.PHASECHK.TRANS64.TRYWAIT P0, [R0+URZ], R3 ;  /* 0x00000003000075a7 */ /* 0x0022a400080011ff */
[----:B--2---:R-:W-:Y:S05]  /*a5a0*/  @!P0 NANOSLEEP.SYNCS 0x989680 ;  /* 0x009896800000895d */ /* 0x004fea0003900000 */
[----:B------:R-:W2:Y:S02]  /*a5b0*/  @!P0 SYNCS.PHASECHK.TRANS64 P0, [R0+URZ], R3 ;  /* 0x00000003000085a7 */ /* 0x000ea400080010ff */
[----:B--2---:R-:W-:Y:S05]  /*a5c0*/  @!P0 BRA `(.L_x_183) ;  /* 0xfffffffc00f08947 */ /* 0x004fea000383ffff */
[----:B------:R-:W-:Y:S05]  /*a5d0*/  BRA `(.L_x_184) ;  /* 0xffffff9c00287947 */ /* 0x000fea000383ffff */
.L_x_81:
[----:B------:R-:W-:-:S07]  /*a5e0*/  MOV R0, UR5 ;  /* 0x0000000500007c02 */ /* 0x000fce0008000f00 */
.L_x_185:
[----:B-1----:R1:W2:Y:S02]  /*a5f0*/  SYNCS.PHASECHK.TRANS64.TRYWAIT P0, [R0+URZ], R3 ;  /* 0x00000003000075a7 */ /* 0x0022a400080011ff */
[----:B--2---:R-:W-:Y:S05]  /*a600*/  @!P0 NANOSLEEP.SYNCS 0x989680 ;  /* 0x009896800000895d */ /* 0x004fea0003900000 */
[----:B------:R-:W2:Y:S02]  /*a610*/  @!P0 SYNCS.PHASECHK.TRANS64 P0, [R0+URZ], R3 ;  /* 0x00000003000085a7 */ /* 0x000ea400080010ff */
[----:B--2---:R-:W-:Y:S05]  /*a620*/  @!P0 BRA `(.L_x_185) ;  /* 0xfffffffc00f08947 */ /* 0x004fea000383ffff */
[----:B------:R-:W-:Y:S05]  /*a630*/  BRA `(.L_x_186) ;  /* 0xffffff9c00347947 */ /* 0x000fea000383ffff */
.L_x_82:
[----:B------:R-:W-:-:S07]  /*a640*/  MOV R0, UR5 ;  /* 0x0000000500007c02 */ /* 0x000fce0008000f00 */
.L_x_187:
[----:B-1----:R1:W2:Y:S02]  /*a650*/  SYNCS.PHASECHK.TRANS64.TRYWAIT P0, [R0+URZ], R3 ;  /* 0x00000003000075a7 */ /* 0x0022a400080011ff */
[----:B--2---:R-:W-:Y:S05]  /*a660*/  @!P0 NANOSLEEP.SYNCS 0x989680 ;  /* 0x009896800000895d */ /* 0x004fea0003900000 */
[----:B------:R-:W2:Y:S02]  /*a670*/  @!P0 SYNCS.PHASECHK.TRANS64 P0, [R0+URZ], R3 ;  /* 0x00000003000085a7 */ /* 0x000ea400080010ff */
[----:B--2---:R-:W-:Y:S05]  /*a680*/  @!P0 BRA `(.L_x_187) ;  /* 0xfffffffc00f08947 */ /* 0x004fea000383ffff */
[----:B------:R-:W-:Y:S05]  /*a690*/  BRA `(.L_x_188) ;  /* 0xffffff9c00407947 */ /* 0x000fea000383ffff */
.L_x_85:
[----:B------:R-:W-:-:S07]  /*a6a0*/  MOV R0, UR26 ;  /* 0x0000001a00007c02 */ /* 0x000fce0008000f00 */
.L_x_189:
[----:B-1----:R1:W2:Y:S02]  /*a6b0*/  SYNCS.PHASECHK.TRANS64.TRYWAIT P1, [R0+URZ+0x150], R3 ;  /* 0x00015003000075a7 */ /* 0x0022a400080211ff */
[----:B--2---:R-:W-:Y:S05]  /*a6c0*/  @!P1 NANOSLEEP.SYNCS 0x989680 ;  /* 0x009896800000995d */ /* 0x004fea0003900000 */
[----:B------:R-:W2:Y:S02]  /*a6d0*/  @!P1 SYNCS.PHASECHK.TRANS64 P1, [R0+URZ+0x150], R3 ;  /* 0x00015003000095a7 */ /* 0x000ea400080210ff */
[----:B--2---:R-:W-:Y:S05]  /*a6e0*/  @!P1 BRA `(.L_x_189) ;  /* 0xfffffffc00f09947 */ /* 0x004fea000383ffff */
[----:B------:R-:W-:Y:S05]  /*a6f0*/  BRA `(.L_x_190) ;  /* 0xffffff9c008c7947 */ /* 0x000fea000383ffff */
.L_x_90:
[----:B--2---:R2:W3:Y:S02]  /*a700*/  SYNCS.PHASECHK.TRANS64.TRYWAIT P0, [R12+URZ+0xd0], R9 ;  /* 0x0000d0090c0075a7 */ /* 0x0044e400080011ff */
[----:B---3--:R-:W-:Y:S05]  /*a710*/  @!P0 NANOSLEEP.SYNCS 0x989680 ;  /* 0x009896800000895d */ /* 0x008fea0003900000 */
[----:B------:R-:W3:Y:S02]  /*a720*/  @!P0 SYNCS.PHASECHK.TRANS64 P0, [R12+URZ+0xd0], R9 ;  /* 0x0000d0090c0085a7 */ /* 0x000ee400080010ff */
[----:B---3--:R-:W-:Y:S05]  /*a730*/  @!P0 BRA `(.L_x_90) ;  /* 0xfffffffc00f08947 */ /* 0x008fea000383ffff */
[----:B------:R-:W-:Y:S05]  /*a740*/  BRA `(.L_x_191) ;  /* 0xffffffa000c47947 */ /* 0x000fea000383ffff */
.L_x_93:
[----:B------:R-:W-:Y:S07]  /*a750*/  MOV R0, UR21 ;  /* 0x0000001500007c02 */ /* 0x000fee0008000f00 */
.L_x_192:
[----:B--2---:R2:W3:Y:S02]  /*a760*/  SYNCS.PHASECHK.TRANS64.TRYWAIT P2, [R0+URZ+0xc8], R11 ;  /* 0x0000c80b000075a7 */ /* 0x0044e400080411ff */
[----:B---3--:R-:W-:Y:S05]  /*a770*/  @!P2 NANOSLEEP.SYNCS 0x989680 ;  /* 0x009896800000a95d */ /* 0x008fea0003900000 */
[----:B------:R-:W3:Y:S02]  /*a780*/  @!P2 SYNCS.PHASECHK.TRANS64 P2, [R0+URZ+0xc8], R11 ;  /* 0x0000c80b0000a5a7 */ /* 0x000ee400080410ff */
[----:B---3--:R-:W-:Y:S05]  /*a790*/  @!P2 BRA `(.L_x_192) ;  /* 0xfffffffc00f0a947 */ /* 0x008fea000383ffff */
[----:B------:R-:W-:Y:S05]  /*a7a0*/  BRA `(.L_x_92) ;  /* 0xffffffa8002c7947 */ /* 0x000fea000383ffff */
.L_x_96:
[----:B--2---:R-:W-:Y:S07]  /*a7b0*/  MOV R0, UR21 ;  /* 0x0000001500007c02 */ /* 0x004fee0008000f00 */
.L_x_193:
[----:B--2---:R2:W3:Y:S02]  /*a7c0*/  SYNCS.PHASECHK.TRANS64.TRYWAIT P0, [R0+URZ+0xa0], R9 ;  /* 0x0000a009000075a7 */ /* 0x0044e400080011ff */
[----:B---3--:R-:W-:Y:S05]  /*a7d0*/  @!P0 NANOSLEEP.SYNCS 0x989680 ;  /* 0x009896800000895d */ /* 0x008fea0003900000 */
[----:B------:R-:W3:Y:S02]  /*a7e0*/  @!P0 SYNCS.PHASECHK.TRANS64 P0, [R0+URZ+0xa0], R9 ;  /* 0x0000a009000085a7 */ /* 0x000ee400080010ff */
[----:B---3--:R-:W-:Y:S05]  /*a7f0*/  @!P0 BRA `(.L_x_193) ;  /* 0xfffffffc00f08947 */ /* 0x008fea000383ffff */
[----:B------:R-:W-:Y:S05]  /*a800*/  BRA `(.L_x_194) ;  /* 0xffffffa800887947 */ /* 0x000fea000383ffff */
.L_x_97:
[----:B------:R-:W-:Y:S07]  /*a810*/  MOV R0, UR21 ;  /* 0x0000001500007c02 */ /* 0x000fee0008000f00 */
.L_x_195:
[----:B--2---:R2:W3:Y:S02]  /*a820*/  SYNCS.PHASECHK.TRANS64.TRYWAIT P0, [R0+URZ+0xa8], R9 ;  /* 0x0000a809000075a7 */ /* 0x0044e400080011ff */
[----:B---3--:R-:W-:Y:S05]  /*a830*/  @!P0 NANOSLEEP.SYNCS 0x989680 ;  /* 0x009896800000895d */ /* 0x008fea0003900000 */
[----:B------:R-:W3:Y:S02]  /*a840*/  @!P0 SYNCS.PHASECHK.TRANS64 P0, [R0+URZ+0xa8], R9 ;  /* 0x0000a809000085a7 */ /* 0x000ee400080010ff */
[----:B---3--:R-:W-:Y:S05]  /*a850*/  @!P0 BRA `(.L_x_195) ;  /* 0xfffffffc00f08947 */ /* 0x008fea000383ffff */
[----:B------:R-:W-:Y:S05]  /*a860*/  BRA `(.L_x_196) ;  /* 0xffffffa800c07947 */ /* 0x000fea000383ffff */
.L_x_98:
[----:B------:R-:W-:Y:S07]  /*a870*/  MOV R0, UR21 ;  /* 0x0000001500007c02 */ /* 0x000fee0008000f00 */
.L_x_197:
[----:B--2---:R2:W3:Y:S02]  /*a880*/  SYNCS.PHASECHK.TRANS64.TRYWAIT P0, [R0+URZ+0xb0], R9 ;  /* 0x0000b009000075a7 */ /* 0x0044e400080011ff */
[----:B---3--:R-:W-:Y:S05]  /*a890*/  @!P0 NANOSLEEP.SYNCS 0x989680 ;  /* 0x009896800000895d */ /* 0x008fea0003900000 */
[----:B------:R-:W3:Y:S02]  /*a8a0*/  @!P0 SYNCS.PHASECHK.TRANS64 P0, [R0+URZ+0xb0], R9 ;  /* 0x0000b009000085a7 */ /* 0x000ee400080010ff */
[----:B---3--:R-:W-:Y:S05]  /*a8b0*/  @!P0 BRA `(.L_x_197) ;  /* 0xfffffffc00f08947 */ /* 0x008fea000383ffff */
[----:B------:R-:W-:Y:S05]  /*a8c0*/  BRA `(.L_x_198) ;  /* 0xffffffac00047947 */ /* 0x000fea000383ffff */
.L_x_99:
[----:B------:R-:W-:Y:S07]  /*a8d0*/  MOV R0, UR21 ;  /* 0x0000001500007c02 */ /* 0x000fee0008000f00 */
.L_x_199:
[----:B--2---:R2:W3:Y:S02]  /*a8e0*/  SYNCS.PHASECHK.TRANS64.TRYWAIT P0, [R0+URZ+0xb8], R9 ;  /* 0x0000b809000075a7 */ /* 0x0044e400080011ff */
[----:B---3--:R-:W-:Y:S05]  /*a8f0*/  @!P0 NANOSLEEP.SYNCS 0x989680 ;  /* 0x009896800000895d */ /* 0x008fea0003900000 */
[----:B------:R-:W3:Y:S02]  /*a900*/  @!P0 SYNCS.PHASECHK.TRANS64 P0, [R0+URZ+0xb8], R9 ;  /* 0x0000b809000085a7 */ /* 0x000ee400080010ff */
[----:B---3--:R-:W-:Y:S05]  /*a910*/  @!P0 BRA `(.L_x_199) ;  /* 0xfffffffc00f08947 */ /* 0x008fea000383ffff */
[----:B------:R-:W-:Y:S05]  /*a920*/  BRA `(.L_x_200) ;  /* 0xffffffac00447947 */ /* 0x000fea000383ffff */
.L_x_101:
[----:B------:R-:W-:-:S07]  /*a930*/  MOV R0, UR21 ;  /* 0x0000001500007c02 */ /* 0x000fce0008000f00 */
.L_x_201:
[----:B---3--:R3:W4:Y:S02]  /*a940*/  SYNCS.PHASECHK.TRANS64.TRYWAIT P0, [R0+URZ+0xa0], R3 ;  /* 0x0000a003000075a7 */ /* 0x00872400080011ff */
[----:B----4-:R-:W-:Y:S05]  /*a950*/  @!P0 NANOSLEEP.SYNCS 0x989680 ;  /* 0x009896800000895d */ /* 0x010fea0003900000 */
[----:B------:R-:W4:Y:S02]  /*a960*/  @!P0 SYNCS.PHASECHK.TRANS64 P0, [R0+URZ+0xa0], R3 ;  /* 0x0000a003000085a7 */ /* 0x000f2400080010ff */
[----:B----4-:R-:W-:Y:S05]  /*a970*/  @!P0 BRA `(.L_x_201) ;  /* 0xfffffffc00f08947 */ /* 0x010fea000383ffff */
[----:B------:R-:W-:Y:S05]  /*a980*/  BRA `(.L_x_202) ;  /* 0xffffffac00bc7947 */ /* 0x000fea000383ffff */
.L_x_102:
[----:B---3--:R-:W-:-:S07]  /*a990*/  MOV R0, UR21 ;  /* 0x0000001500007c02 */ /* 0x008fce0008000f00 */
.L_x_203:
[----:B---3--:R3:W4:Y:S02]  /*a9a0*/  SYNCS.PHASECHK.TRANS64.TRYWAIT P0, [R0+URZ+0xa8], R3 ;  /* 0x0000a803000075a7 */ /* 0x00872400080011ff */
[----:B----4-:R-:W-:Y:S05]  /*a9b0*/  @!P0 NANOSLEEP.SYNCS 0x989680 ;  /* 0x009896800000895d */ /* 0x010fea0003900000 */
[----:B------:R-:W4:Y:S02]  /*a9c0*/  @!P0 SYNCS.PHASECHK.TRANS64 P0, [R0+URZ+0xa8], R3 ;  /* 0x0000a803000085a7 */ /* 0x000f2400080010ff */
[----:B----4-:R-:W-:Y:S05]  /*a9d0*/  @!P0 BRA `(.L_x_203) ;  /* 0xfffffffc00f08947 */ /* 0x010fea000383ffff */
[----:B------:R-:W-:Y:S05]  /*a9e0*/  BRA `(.L_x_204) ;  /* 0xffffffac00ac7947 */ /* 0x000fea000383ffff */
.L_x_103:
[----:B---3--:R-:W-:-:S07]  /*a9f0*/  MOV R0, UR21 ;  /* 0x0000001500007c02 */ /* 0x008fce0008000f00 */
.L_x_205:
[----:B---3--:R3:W4:Y:S02]  /*aa00*/  SYNCS.PHASECHK.TRANS64.TRYWAIT P0, [R0+URZ+0xb0], R3 ;  /* 0x0000b003000075a7 */ /* 0x00872400080011ff */
[----:B----4-:R-:W-:Y:S05]  /*aa10*/  @!P0 NANOSLEEP.SYNCS 0x989680 ;  /* 0x009896800000895d */ /* 0x010fea0003900000 */
[----:B------:R-:W4:Y:S02]  /*aa20*/  @!P0 SYNCS.PHASECHK.TRANS64 P0, [R0+URZ+0xb0], R3 ;  /* 0x0000b003000085a7 */ /* 0x000f2400080010ff */
[----:B----4-:R-:W-:Y:S05]  /*aa30*/  @!P0 BRA `(.L_x_205) ;  /* 0xfffffffc00f08947 */ /* 0x010fea000383ffff */
[----:B------:R-:W-:Y:S05]  /*aa40*/  BRA `(.L_x_206) ;  /* 0xffffffac009c7947 */ /* 0x000fea000383ffff */
.L_x_105:
[----:B-1----:R1:W2:Y:S02]  /*aa50*/  SYNCS.PHASECHK.TRANS64.TRYWAIT P0, [R3+URZ+0xd0], R0 ;  /* 0x0000d000030075a7 */ /* 0x0022a400080011ff */
[----:B--2---:R-:W-:Y:S05]  /*aa60*/  @!P0 NANOSLEEP.SYNCS 0x989680 ;  /* 0x009896800000895d */ /* 0x004fea0003900000 */
[----:B------:R-:W2:Y:S02]  /*aa70*/  @!P0 SYNCS.PHASECHK.TRANS64 P0, [R3+URZ+0xd0], R0 ;  /* 0x0000d000030085a7 */ /* 0x000ea400080010ff */
[----:B--2---:R-:W-:Y:S05]  /*aa80*/  @!P0 BRA `(.L_x_105) ;  /* 0xfffffffc00f08947 */ /* 0x004fea000383ffff */
[----:B------:R-:W-:Y:S05]  /*aa90*/  BRA `(.L_x_207) ;  /* 0xffffffb0005c7947 */ /* 0x000fea000383ffff */
.L_x_116:
[----:B-1----:R-:W-:Y:S04]  /*aaa0*/  MOV R0, UR44 ;  /* 0x0000002c00007c02 */ /* 0x002fe80008000f00 */
[----:B------:R1:W2:Y:S03]  /*aab0*/  SYNCS.PHASECHK.TRANS64.TRYWAIT P1, [R0+URZ+0x80], R5 ;  /* 0x00008005000075a7 */ /* 0x0002a600080211ff */
[----:B--2---:R-:W-:Y:S05]  /*aac0*/  @!P1 NANOSLEEP.SYNCS 0x989680 ;  /* 0x009896800000995d */ /* 0x004fea0003900000 */
[----:B------:R-:W2:Y:S02]  /*aad0*/  @!P1 SYNCS.PHASECHK.TRANS64 P1, [R0+URZ+0x80], R5 ;  /* 0x00008005000095a7 */ /* 0x000ea400080210ff */
[----:B--2---:R-:W-:Y:S05]  /*aae0*/  @!P1 BRA `(.L_x_116) ;  /* 0xfffffffc00ec9947 */ /* 0x004fea000383ffff */
[----:B------:R-:W-:Y:S05]  /*aaf0*/  BRA `(.L_x_115) ;  /* 0xffffffbc00c07947 */ /* 0x000fea000383ffff */
.L_x_118:
[----:B-1----:R1:W4:Y:S02]  /*ab00*/  SYNCS.PHASECHK.TRANS64.TRYWAIT P0, [R98+URZ+0xf0], R3 ;  /* 0x0000f003620075a7 */ /* 0x00232400080011ff */
[----:B----4-:R-:W-:Y:S05]  /*ab10*/  @!P0 NANOSLEEP.SYNCS 0x989680 ;  /* 0x009896800000895d */ /* 0x010fea0003900000 */
[----:B------:R-:W4:Y:S02]  /*ab20*/  @!P0 SYNCS.PHASECHK.TRANS64 P0, [R98+URZ+0xf0], R3 ;  /* 0x0000f003620085a7 */ /* 0x000f2400080010ff */
[----:B----4-:R-:W-:Y:S05]  /*ab30*/  @!P0 BRA `(.L_x_118) ;  /* 0xfffffffc00f08947 */ /* 0x010fea000383ffff */
[----:B------:R-:W-:Y:S05]  /*ab40*/  BRA `(.L_x_117) ;  /* 0xffffffbc00e87947 */ /* 0x000fea000383ffff */
.L_x_127:
[----:B---3--:R3:W4:Y:S02]  /*ab50*/  SYNCS.PHASECHK.TRANS64.TRYWAIT P0, [R3+URZ+0x80], R0 ;  /* 0x00008000030075a7 */ /* 0x00872400080011ff */
[----:B----4-:R-:W-:Y:S05]  /*ab60*/  @!P0 NANOSLEEP.SYNCS 0x989680 ;  /* 0x009896800000895d */ /* 0x010fea0003900000 */
[----:B------:R-:W4:Y:S02]  /*ab70*/  @!P0 SYNCS.PHASECHK.TRANS64 P0, [R3+URZ+0x80], R0 ;  /* 0x00008000030085a7 */ /* 0x000f2400080010ff */
[----:B----4-:R-:W-:Y:S05]  /*ab80*/  @!P0 BRA `(.L_x_127) ;  /* 0xfffffffc00f08947 */ /* 0x010fea000383ffff */
[----:B------:R-:W-:Y:S05]  /*ab90*/  BRA `(.L_x_126) ;  /* 0xffffffc800c47947 */ /* 0x000fea000383ffff */
.L_x_135:
[----:B-1----:R1:W3:Y:S02]  /*aba0*/  SYNCS.PHASECHK.TRANS64.TRYWAIT P0, [R62+URZ+0x80], R5 ;  /* 0x000080053e0075a7 */ /* 0x0022e400080011ff */
[----:B---3--:R-:W-:Y:S05]  /*abb0*/  @!P0 NANOSLEEP.SYNCS 0x989680 ;  /* 0x009896800000895d */ /* 0x008fea0003900000 */
[----:B------:R-:W3:Y:S02]  /*abc0*/  @!P0 SYNCS.PHASECHK.TRANS64 P0, [R62+URZ+0x80], R5 ;  /* 0x000080053e0085a7 */ /* 0x000ee400080010ff */
[----:B---3--:R-:W-:Y:S05]  /*abd0*/  @!P0 BRA `(.L_x_135) ;  /* 0xfffffffc00f08947 */ /* 0x008fea000383ffff */
[----:B------:R-:W-:Y:S05]  /*abe0*/  BRA `(.L_x_134) ;  /* 0xffffffd400c87947 */ /* 0x000fea000383ffff */
.L_x_143:
[----:B-1----:R1:W4:Y:S02]  /*abf0*/  SYNCS.PHASECHK.TRANS64.TRYWAIT P0, [R61+URZ+0x80], R4 ;  /* 0x000080043d0075a7 */ /* 0x00232400080011ff */
[----:B----4-:R-:W-:Y:S05]  /*ac00*/  @!P0 NANOSLEEP.SYNCS 0x989680 ;  /* 0x009896800000895d */ /* 0x010fea0003900000 */
[----:B------:R-:W4:Y:S02]  /*ac10*/  @!P0 SYNCS.PHASECHK.TRANS64 P0, [R61+URZ+0x80], R4 ;  /* 0x000080043d0085a7 */ /* 0x000f2400080010ff */
[----:B----4-:R-:W-:Y:S05]  /*ac20*/  @!P0 BRA `(.L_x_143) ;  /* 0xfffffffc00f08947 */ /* 0x010fea000383ffff */
[----:B------:R-:W-:Y:S05]  /*ac30*/  BRA `(.L_x_142) ;  /* 0xffffffe000c87947 */ /* 0x000fea000383ffff */
        .weak           $__internal_0_$__cuda_sm10x_tcgen05_guardrail_trap_col_being_dealloced_not_returned_by_alloc
        .type           $__internal_0_$__cuda_sm10x_tcgen05_guardrail_trap_col_being_dealloced_not_returned_by_alloc,@function
        .size           $__internal_0_$__cuda_sm10x_tcgen05_guardrail_trap_col_being_dealloced_not_returned_by_alloc,($__internal_1_$__cuda_sm10x_tcgen05_guardrail_trap_phase_invalid_during_alloc - $__internal_0_$__cuda_sm10x_tcgen05_guardrail_trap_col_being_dealloced_not_returned_by_alloc)
$__internal_0_$__cuda_sm10x_tcgen05_guardrail_trap_col_being_dealloced_not_returned_by_alloc:
[----:B------:R-:W-:Y:S05]  /*ac40*/  BPT.TRAP 0x1 ;  /* 0x000000040000795c */ /* 0x000fea0000300000 */
[----:B------:R-:W-:-:S04]  /*ac50*/  HFMA2 R3, -RZ, RZ, 0, 0 ;  /* 0x00000000ff037431 */ /* 0x000fc800000001ff */
[----:B------:R-:W-:Y:S05]  /*ac60*/  RET.REL.NODEC R2 `(_ZN7cutlass13device_kernelINS_4gemm6kernel13GemmUniversalIN4cute5tupleIJiiiiEEENS1_10collective13CollectiveMmaINS1_35MainloopSm100TmaUmmaWarpSpecializedILi8ELi2ELi4ENS5_IJNS4_1CILi2EEESB_NSA_ILi1EEEEEEEENS5_IJNSA_ILi256EEENSA_ILi128EEENSA_ILi64EEEEEENS_6half_tENS5_IJlSC_lEEESJ_SK_NS4_8TiledMMAINS4_8MMA_AtomIJNS4_26SM100_MMA_F16BF16_2x1SM_SSISJ_SJ_fLi256ELi128ELNS4_4UMMA5MajorE0ELSP_0ELNSO_7ScaleInE0ELSQ_0EEEEEENS4_6LayoutINS5_IJSC_SC_SC_EEENS5_IJNSA_ILi0EEESV_SV_EEEEENS5_IJNS4_10UnderscoreESY_SY_EEEEENS4_28SM100_TMA_2SM_LOAD_MULTICASTENS4_14ComposedLayoutINS4_7SwizzleILi3ELi4ELi3EEENS4_18smem_ptr_flag_bitsILi16EEENST_INS5_IJNSA_ILi8EEESH_EEENS5_IJSH_SC_EEEEEEEvNS4_8identityENS4_18SM100_TMA_2SM_LOADES1B_vS1C_EENS_8epilogue10collective18CollectiveEpilogueINS1F_23Sm100TmaWarpSpecializedILi4ELi2ELi32ELb1ELb0EEEJNS5_IJSG_SG_SH_EEENS5_IJNST_ISG_SC_EENST_INSA_ILi32EEESC_EEEEESJ_SK_SJ_SK_NS1F_6fusion15FusionCallbacksIS1J_NS1P_17LinearCombinationISJ_fSJ_fLNS_15FloatRoundStyleE2EEES1K_S1O_JEEENS4_5SM1004TMEM4LOAD26SM100_TMEM_LOAD_32dp32b32xENS4_13SM90_TMA_LOADENS12_INS13_ILi2ELi4ELi3EEES16_NST_INS5_IJS17_S1M_EEENS5_IJS1M_SC_EEEEEEENS4_39AutoVectorizingCopyWithAssumedAlignmentILi128EEENS4_14SM90_TMA_STOREES24_S26_S26_EEEvvEEEEvNT_6ParamsE) ;  /* 0xffffff5002e47950 */ /* 0x000fea0003c3ffff */
        .weak           $__internal_1_$__cuda_sm10x_tcgen05_guardrail_trap_phase_invalid_during_alloc
        .type           $__internal_1_$__cuda_sm10x_tcgen05_guardrail_trap_phase_invalid_during_alloc,@function
        .size           $__internal_1_$__cuda_sm10x_tcgen05_guardrail_trap_phase_invalid_during_alloc,($__internal_2_$__cuda_sm10x_tcgen05_guardrail_trap_unallocated_columns_being_dealloced - $__internal_1_$__cuda_sm10x_tcgen05_guardrail_trap_phase_invalid_during_alloc)
$__internal_1_$__cuda_sm10x_tcgen05_guardrail_trap_phase_invalid_during_alloc:
[----:B------:R-:W-:Y:S05]  /*ac70*/  BPT.TRAP 0x1 ;  /* 0x000000040000795c */ /* 0x000fea0000300000 */
[----:B------:R-:W-:-:S04]  /*ac80*/  MOV R5, 0x0 ;  /* 0x0000000000057802 */ /* 0x000fc80000000f00 */
[----:B------:R-:W-:Y:S05]  /*ac90*/  RET.REL.NODEC R4 `(_ZN7cutlass13device_kernelINS_4gemm6kernel13GemmUniversalIN4cute5tupleIJiiiiEEENS1_10collective13CollectiveMmaINS1_35MainloopSm100TmaUmmaWarpSpecializedILi8ELi2ELi4ENS5_IJNS4_1CILi2EEESB_NSA_ILi1EEEEEEEENS5_IJNSA_ILi256EEENSA_ILi128EEENSA_ILi64EEEEEENS_6half_tENS5_IJlSC_lEEESJ_SK_NS4_8TiledMMAINS4_8MMA_AtomIJNS4_26SM100_MMA_F16BF16_2x1SM_SSISJ_SJ_fLi256ELi128ELNS4_4UMMA5MajorE0ELSP_0ELNSO_7ScaleInE0ELSQ_0EEEEEENS4_6LayoutINS5_IJSC_SC_SC_EEENS5_IJNSA_ILi0EEESV_SV_EEEEENS5_IJNS4_10UnderscoreESY_SY_EEEEENS4_28SM100_TMA_2SM_LOAD_MULTICASTENS4_14ComposedLayoutINS4_7SwizzleILi3ELi4ELi3EEENS4_18smem_ptr_flag_bitsILi16EEENST_INS5_IJNSA_ILi8EEESH_EEENS5_IJSH_SC_EEEEEEEvNS4_8identityENS4_18SM100_TMA_2SM_LOADES1B_vS1C_EENS_8epilogue10collective18CollectiveEpilogueINS1F_23Sm100TmaWarpSpecializedILi4ELi2ELi32ELb1ELb0EEEJNS5_IJSG_SG_SH_EEENS5_IJNST_ISG_SC_EENST_INSA_ILi32EEESC_EEEEESJ_SK_SJ_SK_NS1F_6fusion15FusionCallbacksIS1J_NS1P_17LinearCombinationISJ_fSJ_fLNS_15FloatRoundStyleE2EEES1K_S1O_JEEENS4_5SM1004TMEM4LOAD26SM100_TMEM_LOAD_32dp32b32xENS4_13SM90_TMA_LOADENS12_INS13_ILi2ELi4ELi3EEES16_NST_INS5_IJS17_S1M_EEENS5_IJS1M_SC_EEEEEEENS4_39AutoVectorizingCopyWithAssumedAlignmentILi128EEENS4_14SM90_TMA_STOREES24_S26_S26_EEEvvEEEEvNT_6ParamsE) ;  /* 0xffffff5004d87950 */ /* 0x000fea0003c3ffff */
        .weak           $__internal_2_$__cuda_sm10x_tcgen05_guardrail_trap_unallocated_columns_being_dealloced
        .type           $__internal_2_$__cuda_sm10x_tcgen05_guardrail_trap_unallocated_columns_being_dealloced,@function
        .size           $__internal_2_$__cuda_sm10x_tcgen05_guardrail_trap_unallocated_columns_being_dealloced,(.L_x_209 - $__internal_2_$__cuda_sm10x_tcgen05_guardrail_trap_unallocated_columns_being_dealloced)
$__internal_2_$__cuda_sm10x_tcgen05_guardrail_trap_unallocated_columns_being_dealloced:
[----:B------:R-:W-:Y:S05]  /*aca0*/  BPT.TRAP 0x1 ;  /* 0x000000040000795c */ /* 0x000fea0000300000 */
[----:B------:R-:W-:-:S04]  /*acb0*/  HFMA2 R3, -RZ, RZ, 0, 0 ;  /* 0x00000000ff037431 */ /* 0x000fc800000001ff */
[----:B------:R-:W-:Y:S05]  /*acc0*/  RET.REL.NODEC R2 `(_ZN7cutlass13device_kernelINS_4gemm6kernel13GemmUniversalIN4cute5tupleIJiiiiEEENS1_10collective13CollectiveMmaINS1_35MainloopSm100TmaUmmaWarpSpecializedILi8ELi2ELi4ENS5_IJNS4_1CILi2EEESB_NSA_ILi1EEEEEEEENS5_IJNSA_ILi256EEENSA_ILi128EEENSA_ILi64EEEEEENS_6half_tENS5_IJlSC_lEEESJ_SK_NS4_8TiledMMAINS4_8MMA_AtomIJNS4_26SM100_MMA_F16BF16_2x1SM_SSISJ_SJ_fLi256ELi128ELNS4_4UMMA5MajorE0ELSP_0ELNSO_7ScaleInE0ELSQ_0EEEEEENS4_6LayoutINS5_IJSC_SC_SC_EEENS5_IJNSA_ILi0EEESV_SV_EEEEENS5_IJNS4_10UnderscoreESY_SY_EEEEENS4_28SM100_TMA_2SM_LOAD_MULTICASTENS4_14ComposedLayoutINS4_7SwizzleILi3ELi4ELi3EEENS4_18smem_ptr_flag_bitsILi16EEENST_INS5_IJNSA_ILi8EEESH_EEENS5_IJSH_SC_EEEEEEEvNS4_8identityENS4_18SM100_TMA_2SM_LOADES1B_vS1C_EENS_8epilogue10collective18CollectiveEpilogueINS1F_23Sm100TmaWarpSpecializedILi4ELi2ELi32ELb1ELb0EEEJNS5_IJSG_SG_SH_EEENS5_IJNST_ISG_SC_EENST_INSA_ILi32EEESC_EEEEESJ_SK_SJ_SK_NS1F_6fusion15FusionCallbacksIS1J_NS1P_17LinearCombinationISJ_fSJ_fLNS_15FloatRoundStyleE2EEES1K_S1O_JEEENS4_5SM1004TMEM4LOAD26SM100_TMEM_LOAD_32dp32b32xENS4_13SM90_TMA_LOADENS12_INS13_ILi2ELi4ELi3EEES16_NST_INS5_IJS17_S1M_EEENS5_IJS1M_SC_EEEEEEENS4_39AutoVectorizingCopyWithAssumedAlignmentILi128EEENS4_14SM90_TMA_STOREES24_S26_S26_EEEvvEEEEvNT_6ParamsE) ;  /* 0xffffff5002cc7950 */ /* 0x000fea0003c3ffff */
.L_x_208:
[----:B------:R-:W-:-:S00]  /*acd0*/  BRA `(.L_x_208) ;  /* 0xfffffffc00fc7947 */ /* 0x000fc0000383ffff */
[----:B------:R-:W-:-:S00]  /*ace0*/  NOP ;  /* 0x0000000000007918 */ /* 0x000fc00000000000 */
        /* <DEDUP_REMOVED lines=9> */
.L_x_209:


//--------------------- .nv.global.init           --------------------------
	.section	.nv.global.init,"aw",@progbits
.nv.global.init:
	.type		$str$27,@object
	.size		$str$27,($str$28 - $str$27)
$str$27:
        /*0000*/ 	.byte	0x28, 0x61, 0x64, 0x64, 0x72, 0x65, 0x73, 0x73, 0x20, 0x26, 0x20, 0x6d, 0x61, 0x73, 0x6b, 0x29
        /*0010*/ 	.byte	0x20, 0x3d, 0x3d, 0x20, 0x30, 0x00
	.type		$str$28,@object
	.size		$str$28,($str$26 - $str$28)
$str$28:
        /*0016*/ 	.byte	0x2f, 0x74, 0x6d, 0x70, 0x2f, 0x63, 0x75, 0x74, 0x6c, 0x61, 0x73, 0x73, 0x5f, 0x73, 0x77, 0x65
        /*0026*/ 	.byte	0x65, 0x70, 0x5f, 0x73, 0x72, 0x63, 0x2f, 0x69, 0x6e, 0x63, 0x6c, 0x75, 0x64, 0x65, 0x2f, 0x63
        /*0036*/ 	.byte	0x75, 0x74, 0x65, 0x2f, 0x70, 0x6f, 0x69, 0x6e, 0x74, 0x65, 0x72, 0x5f, 0x66, 0x6c, 0x61, 0x67
        /*0046*/ 	.byte	0x67, 0x65, 0x64, 0x2e, 0x68, 0x70, 0x70, 0x00
	.type		$str$26,@object
	.size		$str$26,($str$25 - $str$26)
$str$26:
        /*004e*/ 	.byte	0x2f, 0x74, 0x6d, 0x70, 0x2f, 0x63, 0x75, 0x74, 0x6c, 0x61, 0x73, 0x73, 0x5f, 0x73, 0x77, 0x65
        /*005e*/ 	.byte	0x65, 0x70, 0x5f, 0x73, 0x72, 0x63, 0x2f, 0x69, 0x6e, 0x63, 0x6c, 0x75, 0x64, 0x65, 0x2f, 0x63
        /*006e*/ 	.byte	0x75, 0x74, 0x65, 0x2f, 0x61, 0x74, 0x6f, 0x6d, 0x2f, 0x63, 0x6f, 0x70, 0x79, 0x5f, 0x74, 0x72
        /*007e*/ 	.byte	0x61, 0x69, 0x74, 0x73, 0x5f, 0x73, 0x6d, 0x31, 0x30, 0x30, 0x2e, 0x68, 0x70, 0x70, 0x00
	.type		$str$25,@object
	.size		$str$25,(__unnamed_1 - $str$25)
$str$25:
        /*008d*/ 	.byte	0x28, 0x28, 0x75, 0x69, 0x6e, 0x74, 0x33, 0x32, 0x5f, 0x74, 0x28, 0x74, 0x68, 0x72, 0x65, 0x61
        /*009d*/ 	.byte	0x64, 0x49, 0x64, 0x78, 0x2e, 0x78, 0x29, 0x20, 0x2f, 0x20, 0x33, 0x32, 0x29, 0x20, 0x25, 0x20
        /*00ad*/ 	.byte	0x34, 0x29, 0x20, 0x3d, 0x3d, 0x20, 0x28, 0x28, 0x28, 0x74, 0x6d, 0x65, 0x6d, 0x5f, 0x61, 0x64
        /*00bd*/ 	.byte	0x64, 0x72, 0x20, 0x3e, 0x3e, 0x20, 0x31, 0x36, 0x29, 0x20, 0x2f, 0x20, 0x33, 0x32, 0x29, 0x20
        /*00cd*/ 	.byte	0x25, 0x20, 0x34, 0x29, 0x00
	.type		__unnamed_1,@object
	.size		__unnamed_1,(__unnamed_2 - __unnamed_1)
__unnamed_1:
        /*00d2*/ 	.byte	0x61, 0x75, 0x74, 0x6f, 0x20, 0x63, 0x75, 0x74, 0x65, 0x3a, 0x3a, 0x61, 0x73, 0x5f, 0x70, 0x6f
        /* <DEDUP_REMOVED lines=24> */
        /*0262*/ 	.byte	0x3e, 0x3e, 0x3e, 0x3e, 0x5d, 0x00
	.type		__unnamed_2,@object
	.size		__unnamed_2,(.L_2 - __unnamed_2)
__unnamed_2:
        /* <DEDUP_REMOVED lines=42> */
        /*0508*/ 	.byte	0x3e, 0x3e, 0x5d, 0x00
.L_2:


//--------------------- .nv.shared._ZN7cutlass13device_kernelINS_4gemm6kernel13GemmUniversalIN4cute5tupleIJiiiiEEENS1_10collective13CollectiveMmaINS1_35MainloopSm100TmaUmmaWarpSpecializedILi8ELi2ELi4ENS5_IJNS4_1CILi2EEESB_NSA_ILi1EEEEEEEENS5_IJNSA_ILi256EEENSA_ILi128EEENSA_ILi64EEEEEENS_6half_tENS5_IJlSC_lEEESJ_SK_NS4_8TiledMMAINS4_8MMA_AtomIJNS4_26SM100_MMA_F16BF16_2x1SM_SSISJ_SJ_fLi256ELi128ELNS4_4UMMA5MajorE0ELSP_0ELNSO_7ScaleInE0ELSQ_0EEEEEENS4_6LayoutINS5_IJSC_SC_SC_EEENS5_IJNSA_ILi0EEESV_SV_EEEEENS5_IJNS4_10UnderscoreESY_SY_EEEEENS4_28SM100_TMA_2SM_LOAD_MULTICASTENS4_14ComposedLayoutINS4_7SwizzleILi3ELi4ELi3EEENS4_18smem_ptr_flag_bitsILi16EEENST_INS5_IJNSA_ILi8EEESH_EEENS5_IJSH_SC_EEEEEEEvNS4_8identityENS4_18SM100_TMA_2SM_LOADES1B_vS1C_EENS_8epilogue10collective18CollectiveEpilogueINS1F_23Sm100TmaWarpSpecializedILi4ELi2ELi32ELb1ELb0EEEJNS5_IJSG_SG_SH_EEENS5_IJNST_ISG_SC_EENST_INSA_ILi32EEESC_EEEEESJ_SK_SJ_SK_NS1F_6fusion15FusionCallbacksIS1J_NS1P_17LinearCombinationISJ_fSJ_fLNS_15FloatRoundStyleE2EEES1K_S1O_JEEENS4_5SM1004TMEM4LOAD26SM100_TMEM_LOAD_32dp32b32xENS4_13SM90_TMA_LOADENS12_INS13_ILi2ELi4ELi3EEES16_NST_INS5_IJS17_S1M_EEENS5_IJS1M_SC_EEEEEEENS4_39AutoVectorizingCopyWithAssumedAlignmentILi128EEENS4_14SM90_TMA_STOREES24_S26_S26_EEEvvEEEEvNT_6ParamsE --------------------------
	.section	.nv.shared._ZN7cutlass13device_kernelINS_4gemm6kernel13GemmUniversalIN4cute5tupleIJiiiiEEENS1_10collective13CollectiveMmaINS1_35MainloopSm100TmaUmmaWarpSpecializedILi8ELi2ELi4ENS5_IJNS4_1CILi2EEESB_NSA_ILi1EEEEEEEENS5_IJNSA_ILi256EEENSA_ILi128EEENSA_ILi64EEEEEENS_6half_tENS5_IJlSC_lEEESJ_SK_NS4_8TiledMMAINS4_8MMA_AtomIJNS4_26SM100_MMA_F16BF16_2x1SM_SSISJ_SJ_fLi256ELi128ELNS4_4UMMA5MajorE0ELSP_0ELNSO_7ScaleInE0ELSQ_0EEEEEENS4_6LayoutINS5_IJSC_SC_SC_EEENS5_IJNSA_ILi0EEESV_SV_EEEEENS5_IJNS4_10UnderscoreESY_SY_EEEEENS4_28SM100_TMA_2SM_LOAD_MULTICASTENS4_14ComposedLayoutINS4_7SwizzleILi3ELi4ELi3EEENS4_18smem_ptr_flag_bitsILi16EEENST_INS5_IJNSA_ILi8EEESH_EEENS5_IJSH_SC_EEEEEEEvNS4_8identityENS4_18SM100_TMA_2SM_LOADES1B_vS1C_EENS_8epilogue10collective18CollectiveEpilogueINS1F_23Sm100TmaWarpSpecializedILi4ELi2ELi32ELb1ELb0EEEJNS5_IJSG_SG_SH_EEENS5_IJNST_ISG_SC_EENST_INSA_ILi32EEESC_EEEEESJ_SK_SJ_SK_NS1F_6fusion15FusionCallbacksIS1J_NS1P_17LinearCombinationISJ_fSJ_fLNS_15FloatRoundStyleE2EEES1K_S1O_JEEENS4_5SM1004TMEM4LOAD26SM100_TMEM_LOAD_32dp32b32xENS4_13SM90_TMA_LOADENS12_INS13_ILi2ELi4ELi3EEES16_NST_INS5_IJS17_S1M_EEENS5_IJS1M_SC_EEEEEEENS4_39AutoVectorizingCopyWithAssumedAlignmentILi128EEENS4_14SM90_TMA_STOREES24_S26_S26_EEEvvEEEEvNT_6ParamsE,"aw",@nobits
	.sectionflags	@""
	.align	16
	.zero		1024


//--------------------- .nv.shared.reserved.0     --------------------------
	.section	.nv.shared.reserved.0,"aw",@nobits
	.weak		__nv_reservedSMEM_offset_0_alias
	.size		__nv_reservedSMEM_offset_0_alias, 0, 64
	.other		__nv_reservedSMEM_offset_0_alias,@"STO_CUDA_RESERVED_SHARED STV_DEFAULT"
__nv_reservedSMEM_offset_0_alias:
	.zero		0
.nv.shared.reserved.0:
	.zero		64
	.weak		__nv_reservedSMEM_tcgen05_partition
	.type		__nv_reservedSMEM_tcgen05_partition,@object
	.size		__nv_reservedSMEM_tcgen05_partition,(.L_0 - __nv_reservedSMEM_tcgen05_partition)
__nv_reservedSMEM_tcgen05_partition:
	.zero		32
.L_0:


//--------------------- .nv.global                --------------------------
	.section	.nv.global,"aw",@nobits
.nv.global:
	.type		_ZN40_INTERNAL_b91840b0_4_k_cu_651ca26a_286574cute1_E,@object
	.size		_ZN40_INTERNAL_b91840b0_4_k_cu_651ca26a_286574cute1_E,(_ZN40_INTERNAL_b91840b0_4_k_cu_651ca26a_286574cuda3std3__45__cpo6cbeginE - _ZN40_INTERNAL_b91840b0_4_k_cu_651ca26a_286574cute1_E)
_ZN40_INTERNAL_b91840b0_4_k_cu_651ca26a_286574cute1_E:
	.zero		1
	.type		_ZN40_INTERNAL_b91840b0_4_k_cu_651ca26a_286574cuda3std3__45__cpo6cbeginE,@object
	.size		_ZN40_INTERNAL_b91840b0_4_k_cu_651ca26a_286574cuda3std3__45__cpo6cbeginE,(_ZN40_INTERNAL_b91840b0_4_k_cu_651ca26a_286574cuda3std3__48in_placeE - _ZN40_INTERNAL_b91840b0_4_k_cu_651ca26a_286574cuda3std3__45__cpo6cbeginE)
_ZN40_INTERNAL_b91840b0_4_k_cu_651ca26a_286574cuda3std3__45__cpo6cbeginE:
	.zero		1
	.type		_ZN40_INTERNAL_b91840b0_4_k_cu_651ca26a_286574cuda3std3__48in_placeE,@object
	.size		_ZN40_INTERNAL_b91840b0_4_k_cu_651ca26a_286574cuda3std3__48in_placeE,(_ZN40_INTERNAL_b91840b0_4_k_cu_651ca26a_286574cuda3std6ranges3__45__cpo9iter_moveE - _ZN40_INTERNAL_b91840b0_4_k_cu_651ca26a_286574cuda3std3__48in_placeE)
_ZN40_INTERNAL_b91840b0_4_k_cu_651ca26a_286574cuda3std3__48in_placeE:
	.zero		1
	.type		_ZN40_INTERNAL_b91840b0_4_k_cu_651ca26a_286574cuda3std6ranges3__45__cpo9iter_moveE,@object
	.size		_ZN40_INTERNAL_b91840b0_4_k_cu_651ca26a_286574cuda3std6ranges3__45__cpo9iter_moveE,(_ZN40_INTERNAL_b91840b0_4_k_cu_651ca26a_286574cuda3std3__45__cpo5beginE - _ZN40_INTERNAL_b91840b0_4_k_cu_651ca26a_286574cuda3std6ranges3__45__cpo9iter_moveE)
_ZN40_INTERNAL_b91840b0_4_k_cu_651ca26a_286574cuda3std6ranges3__45__cpo9iter_moveE:
	.zero		1
	.type		_ZN40_INTERNAL_b91840b0_4_k_cu_651ca26a_286574cuda3std3__45__cpo5beginE,@object
	.size		_ZN40_INTERNAL_b91840b0_4_k_cu_651ca26a_286574cuda3std3__45__cpo5beginE,(_ZN40_INTERNAL_b91840b0_4_k_cu_651ca26a_286574cuda3std3__442_GLOBAL__N__b91840b0_4_k_cu_651ca26a_286576ignoreE - _ZN40_INTERNAL_b91840b0_4_k_cu_651ca26a_286574cuda3std3__45__cpo5beginE)
_ZN40_INTERNAL_b91840b0_4_k_cu_651ca26a_286574cuda3std3__45__cpo5beginE:
	.zero		1
	.type		_ZN40_INTERNAL_b91840b0_4_k_cu_651ca26a_286574cuda3std3__442_GLOBAL__N__b91840b0_4_k_cu_651ca26a_286576ignoreE,@object
	.size		_ZN40_INTERNAL_b91840b0_4_k_cu_651ca26a_286574cuda3std3__442_GLOBAL__N__b91840b0_4_k_cu_651ca26a_286576ignoreE,(_ZN40_INTERNAL_b91840b0_4_k_cu_651ca26a_286574cute7productE - _ZN40_INTERNAL_b91840b0_4_k_cu_651ca26a_286574cuda3std3__442_GLOBAL__N__b91840b0_4_k_cu_651ca26a_286576ignoreE)
_ZN40_INTERNAL_b91840b0_4_k_cu_651ca26a_286574cuda3std3__442_GLOBAL__N__b91840b0_4_k_cu_651ca26a_286576ignoreE:
	.zero		1
	.type		_ZN40_INTERNAL_b91840b0_4_k_cu_651ca26a_286574cute7productE,@object
	.size		_ZN40_INTERNAL_b91840b0_4_k_cu_651ca26a_286574cute7productE,(_ZN40_INTERNAL_b91840b0_4_k_cu_651ca26a_286574cuda3std3__45__cpo3endE - _ZN40_INTERNAL_b91840b0_4_k_cu_651ca26a_286574cute7productE)
_ZN40_INTERNAL_b91840b0_4_k_cu_651ca26a_286574cute7productE:
	.zero		1
	.type		_ZN40_INTERNAL_b91840b0_4_k_cu_651ca26a_286574cuda3std3__45__cpo3endE,@object
	.size		_ZN40_INTERNAL_b91840b0_4_k_cu_651ca26a_286574cuda3std3__45__cpo3endE,(_ZN40_INTERNAL_b91840b0_4_k_cu_651ca26a_286574cuda3std3__419piecewise_constructE - _ZN40_INTERNAL_b91840b0_4_k_cu_651ca26a_286574cuda3std3__45__cpo3endE)
_ZN40_INTERNAL_b91840b0_4_k_cu_651ca26a_286574cuda3std3__45__cpo3endE:
	.zero		1
	.type		_ZN40_INTERNAL_b91840b0_4_k_cu_651ca26a_286574cuda3std3__419piecewise_constructE,@object
	.size		_ZN40_INTERNAL_b91840b0_4_k_cu_651ca26a_286574cuda3std3__419piecewise_constructE,(_ZN40_INTERNAL_b91840b0_4_k_cu_651ca26a_286574cuda3std3__45__cpo4cendE - _ZN40_INTERNAL_b91840b0_4_k_cu_651ca26a_286574cuda3std3__419piecewise_constructE)
_ZN40_INTERNAL_b91840b0_4_k_cu_651ca26a_286574cuda3std3__419piecewise_constructE:
	.zero		1
	.type		_ZN40_INTERNAL_b91840b0_4_k_cu_651ca26a_286574cuda3std3__45__cpo4cendE,@object
	.size		_ZN40_INTERNAL_b91840b0_4_k_cu_651ca26a_286574cuda3std3__45__cpo4cendE,(_ZN40_INTERNAL_b91840b0_4_k_cu_651ca26a_286574cuda3std6ranges3__45__cpo4swapE - _ZN40_INTERNAL_b91840b0_4_k_cu_651ca26a_286574cuda3std3__45__cpo4cendE)
_ZN40_INTERNAL_b91840b0_4_k_cu_651ca26a_286574cuda3std3__45__cpo4cendE:
	.zero		1
	.type		_ZN40_INTERNAL_b91840b0_4_k_cu_651ca26a_286574cuda3std6ranges3__45__cpo4swapE,@object
	.size		_ZN40_INTERNAL_b91840b0_4_k_cu_651ca26a_286574cuda3std6ranges3__45__cpo4swapE,(.L_10 - _ZN40_INTERNAL_b91840b0_4_k_cu_651ca26a_286574cuda3std6ranges3__45__cpo4swapE)
_ZN40_INTERNAL_b91840b0_4_k_cu_651ca26a_286574cuda3std6ranges3__45__cpo4swapE:
	.zero		1
.L_10:


//--------------------- .nv.constant0._ZN7cutlass13device_kernelINS_4gemm6kernel13GemmUniversalIN4cute5tupleIJiiiiEEENS1_10collective13CollectiveMmaINS1_35MainloopSm100TmaUmmaWarpSpecializedILi8ELi2ELi4ENS5_IJNS4_1CILi2EEESB_NSA_ILi1EEEEEEEENS5_IJNSA_ILi256EEENSA_ILi128EEENSA_ILi64EEEEEENS_6half_tENS5_IJlSC_lEEESJ_SK_NS4_8TiledMMAINS4_8MMA_AtomIJNS4_26SM100_MMA_F16BF16_2x1SM_SSISJ_SJ_fLi256ELi128ELNS4_4UMMA5MajorE0ELSP_0ELNSO_7ScaleInE0ELSQ_0EEEEEENS4_6LayoutINS5_IJSC_SC_SC_EEENS5_IJNSA_ILi0EEESV_SV_EEEEENS5_IJNS4_10UnderscoreESY_SY_EEEEENS4_28SM100_TMA_2SM_LOAD_MULTICASTENS4_14ComposedLayoutINS4_7SwizzleILi3ELi4ELi3EEENS4_18smem_ptr_flag_bitsILi16EEENST_INS5_IJNSA_ILi8EEESH_EEENS5_IJSH_SC_EEEEEEEvNS4_8identityENS4_18SM100_TMA_2SM_LOADES1B_vS1C_EENS_8epilogue10collective18CollectiveEpilogueINS1F_23Sm100TmaWarpSpecializedILi4ELi2ELi32ELb1ELb0EEEJNS5_IJSG_SG_SH_EEENS5_IJNST_ISG_SC_EENST_INSA_ILi32EEESC_EEEEESJ_SK_SJ_SK_NS1F_6fusion15FusionCallbacksIS1J_NS1P_17LinearCombinationISJ_fSJ_fLNS_15FloatRoundStyleE2EEES1K_S1O_JEEENS4_5SM1004TMEM4LOAD26SM100_TMEM_LOAD_32dp32b32xENS4_13SM90_TMA_LOADENS12_INS13_ILi2ELi4ELi3EEES16_NST_INS5_IJS17_S1M_EEENS5_IJS1M_SC_EEEEEEENS4_39AutoVectorizingCopyWithAssumedAlignmentILi128EEENS4_14SM90_TMA_STOREES24_S26_S26_EEEvvEEEEvNT_6ParamsE --------------------------
	.section	.nv.constant0._ZN7cutlass13device_kernelINS_4gemm6kernel13GemmUniversalIN4cute5tupleIJiiiiEEENS1_10collective13CollectiveMmaINS1_35MainloopSm100TmaUmmaWarpSpecializedILi8ELi2ELi4ENS5_IJNS4_1CILi2EEESB_NSA_ILi1EEEEEEEENS5_IJNSA_ILi256EEENSA_ILi128EEENSA_ILi64EEEEEENS_6half_tENS5_IJlSC_lEEESJ_SK_NS4_8TiledMMAINS4_8MMA_AtomIJNS4_26SM100_MMA_F16BF16_2x1SM_SSISJ_SJ_fLi256ELi128ELNS4_4UMMA5MajorE0ELSP_0ELNSO_7ScaleInE0ELSQ_0EEEEEENS4_6LayoutINS5_IJSC_SC_SC_EEENS5_IJNSA_ILi0EEESV_SV_EEEEENS5_IJNS4_10UnderscoreESY_SY_EEEEENS4_28SM100_TMA_2SM_LOAD_MULTICASTENS4_14ComposedLayoutINS4_7SwizzleILi3ELi4ELi3EEENS4_18smem_ptr_flag_bitsILi16EEENST_INS5_IJNSA_ILi8EEESH_EEENS5_IJSH_SC_EEEEEEEvNS4_8identityENS4_18SM100_TMA_2SM_LOADES1B_vS1C_EENS_8epilogue10collective18CollectiveEpilogueINS1F_23Sm100TmaWarpSpecializedILi4ELi2ELi32ELb1ELb0EEEJNS5_IJSG_SG_SH_EEENS5_IJNST_ISG_SC_EENST_INSA_ILi32EEESC_EEEEESJ_SK_SJ_SK_NS1F_6fusion15FusionCallbacksIS1J_NS1P_17LinearCombinationISJ_fSJ_fLNS_15FloatRoundStyleE2EEES1K_S1O_JEEENS4_5SM1004TMEM4LOAD26SM100_TMEM_LOAD_32dp32b32xENS4_13SM90_TMA_LOADENS12_INS13_ILi2ELi4ELi3EEES16_NST_INS5_IJS17_S1M_EEENS5_IJS1M_SC_EEEEEEENS4_39AutoVectorizingCopyWithAssumedAlignmentILi128EEENS4_14SM90_TMA_STOREES24_S26_S26_EEEvvEEEEvNT_6ParamsE,"a",@progbits
	.sectionflags	@""
	.align	4
.nv.constant0._ZN7cutlass13device_kernelINS_4gemm6kernel13GemmUniversalIN4cute5tupleIJiiiiEEENS1_10collective13CollectiveMmaINS1_35MainloopSm100TmaUmmaWarpSpecializedILi8ELi2ELi4ENS5_IJNS4_1CILi2EEESB_NSA_ILi1EEEEEEEENS5_IJNSA_ILi256EEENSA_ILi128EEENSA_ILi64EEEEEENS_6half_tENS5_IJlSC_lEEESJ_SK_NS4_8TiledMMAINS4_8MMA_AtomIJNS4_26SM100_MMA_F16BF16_2x1SM_SSISJ_SJ_fLi256ELi128ELNS4_4UMMA5MajorE0ELSP_0ELNSO_7ScaleInE0ELSQ_0EEEEEENS4_6LayoutINS5_IJSC_SC_SC_EEENS5_IJNSA_ILi0EEESV_SV_EEEEENS5_IJNS4_10UnderscoreESY_SY_EEEEENS4_28SM100_TMA_2SM_LOAD_MULTICASTENS4_14ComposedLayoutINS4_7SwizzleILi3ELi4ELi3EEENS4_18smem_ptr_flag_bitsILi16EEENST_INS5_IJNSA_ILi8EEESH_EEENS5_IJSH_SC_EEEEEEEvNS4_8identityENS4_18SM100_TMA_2SM_LOADES1B_vS1C_EENS_8epilogue10collective18CollectiveEpilogueINS1F_23Sm100TmaWarpSpecializedILi4ELi2ELi32ELb1ELb0EEEJNS5_IJSG_SG_SH_EEENS5_IJNST_ISG_SC_EENST_INSA_ILi32EEESC_EEEEESJ_SK_SJ_SK_NS1F_6fusion15FusionCallbacksIS1J_NS1P_17LinearCombinationISJ_fSJ_fLNS_15FloatRoundStyleE2EEES1K_S1O_JEEENS4_5SM1004TMEM4LOAD26SM100_TMEM_LOAD_32dp32b32xENS4_13SM90_TMA_LOADENS12_INS13_ILi2ELi4ELi3EEES16_NST_INS5_IJS17_S1M_EEENS5_IJS1M_SC_EEEEEEENS4_39AutoVectorizingCopyWithAssumedAlignmentILi128EEENS4_14SM90_TMA_STOREES24_S26_S26_EEEvvEEEEvNT_6ParamsE:
	.zero		2944


//--------------------- SYMBOLS --------------------------

	.type		.nv.reservedSmem.offset0,@object
	.size		.nv.reservedSmem.offset0,0x4
	.type		.nv.reservedSmem.cap,@object
	.size		.nv.reservedSmem.cap,0x4
	.type		__assertfail,@function
